	.target	sm_90a

	.elftype	@"ET_EXEC"


//--------------------- .note.nv.tkinfo           --------------------------
	.section	.note.nv.tkinfo,"",@"SHT_NOTE"
	.sectionflags	@"SHF_NOTE_NV_TKINFO"
	.tkinfo
        /*0018*/ 	.word	0x00000002
        /*0030*/ 	.string	""
        /*0030*/ 	.string	"ptxas"
        /*0030*/ 	.string	"Cuda compilation tools, release 13.0, V13.0.88"
        /*0030*/ 	.string	"Build cuda_13.0.r13.0/compiler.36424714_0"
        /*0030*/ 	.string	"-arch sm_90a -m 64 "



//--------------------- .note.nv.cuinfo           --------------------------
	.section	.note.nv.cuinfo,"",@"SHT_NOTE"
	.sectionflags	@"SHF_NOTE_NV_CUINFO"
        /*0018*/ 	.short	0x0002
        /*001a*/ 	.short	0x005a
        /*001c*/ 	.short	0x0082
	.zero		2


//--------------------- .nv.info                  --------------------------
	.section	.nv.info,"",@"SHT_CUDA_INFO"
	.align	4


	//----- nvinfo : EIATTR_REGCOUNT
	.align		4
        /*0000*/ 	.byte	0x04, 0x2f
        /*0002*/ 	.short	(.L_12 - .L_11)
	.align		4
.L_11:
        /*0004*/ 	.word	index@(_ZN7cutlass13device_kernelIN5flash19enable_sm80_to_sm89INS1_16FlashAttnFwdSm80INS1_25CollectiveMainloopFwdSm80ILi4ELi1ELb0EN4cute5tupleIJNS5_1CILi128EEENS7_ILi80EEENS7_ILi64EEEEEELi64ENS_10bfloat16_tEfNS_4arch4Sm80ELb1ELb0ELb0ELb1ELb1ELb1ELb1ELb1EEENS1_21CollectiveEpilogueFwdINS6_IJS8_SA_S9_EEENS6_IJNS7_ILi1EEESI_SI_EEESC_SE_Li128ELb1ELb1ELb1ELb0EEENS1_36VarlenDynamicPersistentTileSchedulerILi128ELi80ELi128ELi128ELb1ELb1ELb0ELb1ELb1ELb1EEEEEEEEEvNT_6ParamsE)
        /*0008*/ 	.word	0x00000004


	//----- nvinfo : EIATTR_FRAME_SIZE
	.align		4
.L_12:
        /*000c*/ 	.byte	0x04, 0x11
        /*000e*/ 	.short	(.L_14 - .L_13)
	.align		4
.L_13:
        /*0010*/ 	.word	index@(_ZN7cutlass13device_kernelIN5flash19enable_sm80_to_sm89INS1_16FlashAttnFwdSm80INS1_25CollectiveMainloopFwdSm80ILi4ELi1ELb0EN4cute5tupleIJNS5_1CILi128EEENS7_ILi80EEENS7_ILi64EEEEEELi64ENS_10bfloat16_tEfNS_4arch4Sm80ELb1ELb0ELb0ELb1ELb1ELb1ELb1ELb1EEENS1_21CollectiveEpilogueFwdINS6_IJS8_SA_S9_EEENS6_IJNS7_ILi1EEESI_SI_EEESC_SE_Li128ELb1ELb1ELb1ELb0EEENS1_36VarlenDynamicPersistentTileSchedulerILi128ELi80ELi128ELi128ELb1ELb1ELb0ELb1ELb1ELb1EEEEEEEEEvNT_6ParamsE)
        /*0014*/ 	.word	0x00000000


	//----- nvinfo : EIATTR_REGCOUNT
	.align		4
.L_14:
        /*0018*/ 	.byte	0x04, 0x2f
        /*001a*/ 	.short	(.L_16 - .L_15)
	.align		4
.L_15:
        /*001c*/ 	.word	index@(_ZN7cutlass13device_kernelIN5flash19enable_sm80_to_sm89INS1_16FlashAttnFwdSm80INS1_25CollectiveMainloopFwdSm80ILi4ELi1ELb0EN4cute5tupleIJNS5_1CILi128EEENS7_ILi80EEENS7_ILi64EEEEEELi64ENS_10bfloat16_tEfNS_4arch4Sm80ELb1ELb0ELb0ELb1ELb1ELb0ELb1ELb1EEENS1_21CollectiveEpilogueFwdINS6_IJS8_SA_S9_EEENS6_IJNS7_ILi1EEESI_SI_EEESC_SE_Li128ELb1ELb1ELb1ELb0EEENS1_36VarlenDynamicPersistentTileSchedulerILi128ELi80ELi128ELi128ELb1ELb1ELb0ELb1ELb1ELb1EEEEEEEEEvNT_6ParamsE)
        /*0020*/ 	.word	0x00000004


	//----- nvinfo : EIATTR_FRAME_SIZE
	.align		4
.L_16:
        /*0024*/ 	.byte	0x04, 0x11
        /*0026*/ 	.short	(.L_18 - .L_17)
	.align		4
.L_17:
        /*0028*/ 	.word	index@(_ZN7cutlass13device_kernelIN5flash19enable_sm80_to_sm89INS1_16FlashAttnFwdSm80INS1_25CollectiveMainloopFwdSm80ILi4ELi1ELb0EN4cute5tupleIJNS5_1CILi128EEENS7_ILi80EEENS7_ILi64EEEEEELi64ENS_10bfloat16_tEfNS_4arch4Sm80ELb1ELb0ELb0ELb1ELb1ELb0ELb1ELb1EEENS1_21CollectiveEpilogueFwdINS6_IJS8_SA_S9_EEENS6_IJNS7_ILi1EEESI_SI_EEESC_SE_Li128ELb1ELb1ELb1ELb0EEENS1_36VarlenDynamicPersistentTileSchedulerILi128ELi80ELi128ELi128ELb1ELb1ELb0ELb1ELb1ELb1EEEEEEEEEvNT_6ParamsE)
        /*002c*/ 	.word	0x00000000


	//----- nvinfo : EIATTR_REGCOUNT
	.align		4
.L_18:
        /*0030*/ 	.byte	0x04, 0x2f
        /*0032*/ 	.short	(.L_20 - .L_19)
	.align		4
.L_19:
        /*0034*/ 	.word	index@(_ZN7cutlass13device_kernelIN5flash19enable_sm80_to_sm89INS1_16FlashAttnFwdSm80INS1_25CollectiveMainloopFwdSm80ILi4ELi1ELb0EN4cute5tupleIJNS5_1CILi128EEENS7_ILi112EEENS7_ILi64EEEEEELi64ENS_10bfloat16_tEfNS_4arch4Sm80ELb1ELb0ELb0ELb0ELb1ELb0ELb1ELb1EEENS1_21CollectiveEpilogueFwdINS6_IJS8_SA_S9_EEENS6_IJNS7_ILi1EEESI_SI_EEESC_SE_Li128ELb0ELb1ELb1ELb0EEENS1_30DynamicPersistentTileSchedulerILi128ELi128ELb1ELb1ELb0EEEEEEEEEvNT_6ParamsE)
        /*0038*/ 	.word	0x00000004


	//----- nvinfo : EIATTR_FRAME_SIZE
	.align		4
.L_20:
        /*003c*/ 	.byte	0x04, 0x11
        /*003e*/ 	.short	(.L_22 - .L_21)
	.align		4
.L_21:
        /*0040*/ 	.word	index@(_ZN7cutlass13device_kernelIN5flash19enable_sm80_to_sm89INS1_16FlashAttnFwdSm80INS1_25CollectiveMainloopFwdSm80ILi4ELi1ELb0EN4cute5tupleIJNS5_1CILi128EEENS7_ILi112EEENS7_ILi64EEEEEELi64ENS_10bfloat16_tEfNS_4arch4Sm80ELb1ELb0ELb0ELb0ELb1ELb0ELb1ELb1EEENS1_21CollectiveEpilogueFwdINS6_IJS8_SA_S9_EEENS6_IJNS7_ILi1EEESI_SI_EEESC_SE_Li128ELb0ELb1ELb1ELb0EEENS1_30DynamicPersistentTileSchedulerILi128ELi128ELb1ELb1ELb0EEEEEEEEEvNT_6ParamsE)
        /*0044*/ 	.word	0x00000000


	//----- nvinfo : EIATTR_REGCOUNT
	.align		4
.L_22:
        /*0048*/ 	.byte	0x04, 0x2f
        /*004a*/ 	.short	(.L_24 - .L_23)
	.align		4
.L_23:
        /*004c*/ 	.word	index@(_ZN7cutlass13device_kernelIN5flash19enable_sm80_to_sm89INS1_16FlashAttnFwdSm80INS1_25CollectiveMainloopFwdSm80ILi4ELi1ELb0EN4cute5tupleIJNS5_1CILi128EEENS7_ILi80EEENS7_ILi64EEEEEELi64ENS_10bfloat16_tEfNS_4arch4Sm80ELb0ELb1ELb0ELb1ELb1ELb1ELb1ELb1EEENS1_21CollectiveEpilogueFwdINS6_IJS8_SA_S9_EEENS6_IJNS7_ILi1EEESI_SI_EEESC_SE_Li128ELb1ELb1ELb1ELb0EEENS1_36VarlenDynamicPersistentTileSchedulerILi128ELi80ELi128ELi128ELb1ELb1ELb0ELb1ELb0ELb1EEEEEEEEEvNT_6ParamsE)
        /*0050*/ 	.word	0x00000004


	//----- nvinfo : EIATTR_FRAME_SIZE
	.align		4
.L_24:
        /*0054*/ 	.byte	0x04, 0x11
        /*0056*/ 	.short	(.L_26 - .L_25)
	.align		4
.L_25:
        /*0058*/ 	.word	index@(_ZN7cutlass13device_kernelIN5flash19enable_sm80_to_sm89INS1_16FlashAttnFwdSm80INS1_25CollectiveMainloopFwdSm80ILi4ELi1ELb0EN4cute5tupleIJNS5_1CILi128EEENS7_ILi80EEENS7_ILi64EEEEEELi64ENS_10bfloat16_tEfNS_4arch4Sm80ELb0ELb1ELb0ELb1ELb1ELb1ELb1ELb1EEENS1_21CollectiveEpilogueFwdINS6_IJS8_SA_S9_EEENS6_IJNS7_ILi1EEESI_SI_EEESC_SE_Li128ELb1ELb1ELb1ELb0EEENS1_36VarlenDynamicPersistentTileSchedulerILi128ELi80ELi128ELi128ELb1ELb1ELb0ELb1ELb0ELb1EEEEEEEEEvNT_6ParamsE)
        /*005c*/ 	.word	0x00000000


	//----- nvinfo : EIATTR_REGCOUNT
	.align		4
.L_26:
        /*0060*/ 	.byte	0x04, 0x2f
        /*0062*/ 	.short	(.L_28 - .L_27)
	.align		4
.L_27:
        /*0064*/ 	.word	index@(_ZN7cutlass13device_kernelIN5flash19enable_sm80_to_sm89INS1_16FlashAttnFwdSm80INS1_25CollectiveMainloopFwdSm80ILi4ELi1ELb0EN4cute5tupleIJNS5_1CILi128EEENS7_ILi80EEENS7_ILi64EEEEEELi64ENS_10bfloat16_tEfNS_4arch4Sm80ELb0ELb1ELb0ELb1ELb1ELb0ELb1ELb1EEENS1_21CollectiveEpilogueFwdINS6_IJS8_SA_S9_EEENS6_IJNS7_ILi1EEESI_SI_EEESC_SE_Li128ELb1ELb1ELb1ELb0EEENS1_36VarlenDynamicPersistentTileSchedulerILi128ELi80ELi128ELi128ELb1ELb1ELb0ELb1ELb0ELb1EEEEEEEEEvNT_6ParamsE)
        /*0068*/ 	.word	0x00000004


	//----- nvinfo : EIATTR_FRAME_SIZE
	.align		4
.L_28:
        /*006c*/ 	.byte	0x04, 0x11
        /*006e*/ 	.short	(.L_30 - .L_29)
	.align		4
.L_29:
        /*0070*/ 	.word	index@(_ZN7cutlass13device_kernelIN5flash19enable_sm80_to_sm89INS1_16FlashAttnFwdSm80INS1_25CollectiveMainloopFwdSm80ILi4ELi1ELb0EN4cute5tupleIJNS5_1CILi128EEENS7_ILi80EEENS7_ILi64EEEEEELi64ENS_10bfloat16_tEfNS_4arch4Sm80ELb0ELb1ELb0ELb1ELb1ELb0ELb1ELb1EEENS1_21CollectiveEpilogueFwdINS6_IJS8_SA_S9_EEENS6_IJNS7_ILi1EEESI_SI_EEESC_SE_Li128ELb1ELb1ELb1ELb0EEENS1_36VarlenDynamicPersistentTileSchedulerILi128ELi80ELi128ELi128ELb1ELb1ELb0ELb1ELb0ELb1EEEEEEEEEvNT_6ParamsE)
        /*0074*/ 	.word	0x00000000


	//----- nvinfo : EIATTR_REGCOUNT
	.align		4
.L_30:
        /*0078*/ 	.byte	0x04, 0x2f
        /*007a*/ 	.short	(.L_32 - .L_31)
	.align		4
.L_31:
        /*007c*/ 	.word	index@(_ZN7cutlass13device_kernelIN5flash19enable_sm80_to_sm89INS1_16FlashAttnFwdSm80INS1_25CollectiveMainloopFwdSm80ILi4ELi1ELb0EN4cute5tupleIJNS5_1CILi128EEENS7_ILi96EEENS7_ILi64EEEEEELi64ENS_10bfloat16_tEfNS_4arch4Sm80ELb0ELb1ELb0ELb0ELb1ELb0ELb1ELb1EEENS1_21CollectiveEpilogueFwdINS6_IJS8_SA_S9_EEENS6_IJNS7_ILi1EEESI_SI_EEESC_SE_Li128ELb0ELb1ELb1ELb0EEENS1_19SingleTileSchedulerILb0ELb1ELb1ELi128EEEEEEEEEvNT_6ParamsE)
        /*0080*/ 	.word	0x00000004


	//----- nvinfo : EIATTR_FRAME_SIZE
	.align		4
.L_32:
        /*0084*/ 	.byte	0x04, 0x11
        /*0086*/ 	.short	(.L_34 - .L_33)
	.align		4
.L_33:
        /*0088*/ 	.word	index@(_ZN7cutlass13device_kernelIN5flash19enable_sm80_to_sm89INS1_16FlashAttnFwdSm80INS1_25CollectiveMainloopFwdSm80ILi4ELi1ELb0EN4cute5tupleIJNS5_1CILi128EEENS7_ILi96EEENS7_ILi64EEEEEELi64ENS_10bfloat16_tEfNS_4arch4Sm80ELb0ELb1ELb0ELb0ELb1ELb0ELb1ELb1EEENS1_21CollectiveEpilogueFwdINS6_IJS8_SA_S9_EEENS6_IJNS7_ILi1EEESI_SI_EEESC_SE_Li128ELb0ELb1ELb1ELb0EEENS1_19SingleTileSchedulerILb0ELb1ELb1ELi128EEEEEEEEEvNT_6ParamsE)
        /*008c*/ 	.word	0x00000000


	//----- nvinfo : EIATTR_REGCOUNT
	.align		4
.L_34:
        /*0090*/ 	.byte	0x04, 0x2f
        /*0092*/ 	.short	(.L_36 - .L_35)
	.align		4
.L_35:
        /*0094*/ 	.word	index@(_ZN7cutlass13device_kernelIN5flash19enable_sm80_to_sm89INS1_16FlashAttnFwdSm80INS1_25CollectiveMainloopFwdSm80ILi4ELi1ELb0EN4cute5tupleIJNS5_1CILi128EEENS7_ILi80EEENS7_ILi64EEEEEELi64ENS_10bfloat16_tEfNS_4arch4Sm80ELb0ELb0ELb0ELb1ELb1ELb1ELb1ELb1EEENS1_21CollectiveEpilogueFwdINS6_IJS8_SA_S9_EEENS6_IJNS7_ILi1EEESI_SI_EEESC_SE_Li128ELb1ELb1ELb1ELb0EEENS1_36VarlenDynamicPersistentTileSchedulerILi128ELi80ELi128ELi128ELb1ELb1ELb0ELb0ELb1ELb1EEEEEEEEEvNT_6ParamsE)
        /*0098*/ 	.word	0x00000004


	//----- nvinfo : EIATTR_FRAME_SIZE
	.align		4
.L_36:
        /*009c*/ 	.byte	0x04, 0x11
        /*009e*/ 	.short	(.L_38 - .L_37)
	.align		4
.L_37:
        /*00a0*/ 	.word	index@(_ZN7cutlass13device_kernelIN5flash19enable_sm80_to_sm89INS1_16FlashAttnFwdSm80INS1_25CollectiveMainloopFwdSm80ILi4ELi1ELb0EN4cute5tupleIJNS5_1CILi128EEENS7_ILi80EEENS7_ILi64EEEEEELi64ENS_10bfloat16_tEfNS_4arch4Sm80ELb0ELb0ELb0ELb1ELb1ELb1ELb1ELb1EEENS1_21CollectiveEpilogueFwdINS6_IJS8_SA_S9_EEENS6_IJNS7_ILi1EEESI_SI_EEESC_SE_Li128ELb1ELb1ELb1ELb0EEENS1_36VarlenDynamicPersistentTileSchedulerILi128ELi80ELi128ELi128ELb1ELb1ELb0ELb0ELb1ELb1EEEEEEEEEvNT_6ParamsE)
        /*00a4*/ 	.word	0x00000000


	//----- nvinfo : EIATTR_REGCOUNT
	.align		4
.L_38:
        /*00a8*/ 	.byte	0x04, 0x2f
        /*00aa*/ 	.short	(.L_40 - .L_39)
	.align		4
.L_39:
        /*00ac*/ 	.word	index@(_ZN7cutlass13device_kernelIN5flash19enable_sm80_to_sm89INS1_16FlashAttnFwdSm80INS1_25CollectiveMainloopFwdSm80ILi4ELi1ELb0EN4cute5tupleIJNS5_1CILi128EEENS7_ILi80EEENS7_ILi64EEEEEELi64ENS_10bfloat16_tEfNS_4arch4Sm80ELb0ELb0ELb0ELb1ELb1ELb0ELb1ELb1EEENS1_21CollectiveEpilogueFwdINS6_IJS8_SA_S9_EEENS6_IJNS7_ILi1EEESI_SI_EEESC_SE_Li128ELb1ELb1ELb1ELb0EEENS1_36VarlenDynamicPersistentTileSchedulerILi128ELi80ELi128ELi128ELb1ELb1ELb0ELb0ELb1ELb1EEEEEEEEEvNT_6ParamsE)
        /*00b0*/ 	.word	0x00000004


	//----- nvinfo : EIATTR_FRAME_SIZE
	.align		4
.L_40:
        /*00b4*/ 	.byte	0x04, 0x11
        /*00b6*/ 	.short	(.L_42 - .L_41)
	.align		4
.L_41:
        /*00b8*/ 	.word	index@(_ZN7cutlass13device_kernelIN5flash19enable_sm80_to_sm89INS1_16FlashAttnFwdSm80INS1_25CollectiveMainloopFwdSm80ILi4ELi1ELb0EN4cute5tupleIJNS5_1CILi128EEENS7_ILi80EEENS7_ILi64EEEEEELi64ENS_10bfloat16_tEfNS_4arch4Sm80ELb0ELb0ELb0ELb1ELb1ELb0ELb1ELb1EEENS1_21CollectiveEpilogueFwdINS6_IJS8_SA_S9_EEENS6_IJNS7_ILi1EEESI_SI_EEESC_SE_Li128ELb1ELb1ELb1ELb0EEENS1_36VarlenDynamicPersistentTileSchedulerILi128ELi80ELi128ELi128ELb1ELb1ELb0ELb0ELb1ELb1EEEEEEEEEvNT_6ParamsE)
        /*00bc*/ 	.word	0x00000000


	//----- nvinfo : EIATTR_REGCOUNT
	.align		4
.L_42:
        /*00c0*/ 	.byte	0x04, 0x2f
        /*00c2*/ 	.short	(.L_44 - .L_43)
	.align		4
.L_43:
        /*00c4*/ 	.word	index@(_ZN7cutlass13device_kernelIN5flash19enable_sm80_to_sm89INS1_16FlashAttnFwdSm80INS1_25CollectiveMainloopFwdSm80ILi4ELi1ELb0EN4cute5tupleIJNS5_1CILi128EEENS7_ILi112EEENS7_ILi64EEEEEELi64ENS_10bfloat16_tEfNS_4arch4Sm80ELb0ELb0ELb0ELb0ELb1ELb0ELb1ELb1EEENS1_21CollectiveEpilogueFwdINS6_IJS8_SA_S9_EEENS6_IJNS7_ILi1EEESI_SI_EEESC_SE_Li128ELb0ELb1ELb1ELb0EEENS1_19SingleTileSchedulerILb0ELb1ELb1ELi128EEEEEEEEEvNT_6ParamsE)
        /*00c8*/ 	.word	0x00000004


	//----- nvinfo : EIATTR_FRAME_SIZE
	.align		4
.L_44:
        /*00cc*/ 	.byte	0x04, 0x11
        /*00ce*/ 	.short	(.L_46 - .L_45)
	.align		4
.L_45:
        /*00d0*/ 	.word	index@(_ZN7cutlass13device_kernelIN5flash19enable_sm80_to_sm89INS1_16FlashAttnFwdSm80INS1_25CollectiveMainloopFwdSm80ILi4ELi1ELb0EN4cute5tupleIJNS5_1CILi128EEENS7_ILi112EEENS7_ILi64EEEEEELi64ENS_10bfloat16_tEfNS_4arch4Sm80ELb0ELb0ELb0ELb0ELb1ELb0ELb1ELb1EEENS1_21CollectiveEpilogueFwdINS6_IJS8_SA_S9_EEENS6_IJNS7_ILi1EEESI_SI_EEESC_SE_Li128ELb0ELb1ELb1ELb0EEENS1_19SingleTileSchedulerILb0ELb1ELb1ELi128EEEEEEEEEvNT_6ParamsE)
        /*00d4*/ 	.word	0x00000000


	//----- nvinfo : EIATTR_REGCOUNT
	.align		4
.L_46:
        /*00d8*/ 	.byte	0x04, 0x2f
        /*00da*/ 	.short	(.L_48 - .L_47)
	.align		4
.L_47:
        /*00dc*/ 	.word	index@(_ZN7cutlass13device_kernelIN5flash19enable_sm80_to_sm89INS1_16FlashAttnFwdSm80INS1_25CollectiveMainloopFwdSm80ILi4ELi1ELb0EN4cute5tupleIJNS5_1CILi128EEENS7_ILi80EEENS7_ILi64EEEEEELi64ENS_10bfloat16_tEfNS_4arch4Sm80ELb1ELb0ELb1ELb1ELb1ELb1ELb1ELb1EEENS1_21CollectiveEpilogueFwdINS6_IJS8_SA_S9_EEENS6_IJNS7_ILi1EEESI_SI_EEESC_SE_Li128ELb1ELb1ELb1ELb0EEENS1_36VarlenDynamicPersistentTileSchedulerILi128ELi80ELi128ELi128ELb1ELb1ELb0ELb1ELb1ELb1EEEEEEEEEvNT_6ParamsE)
        /*00e0*/ 	.word	0x00000004


	//----- nvinfo : EIATTR_FRAME_SIZE
	.align		4
.L_48:
        /*00e4*/ 	.byte	0x04, 0x11
        /*00e6*/ 	.short	(.L_50 - .L_49)
	.align		4
.L_49:
        /*00e8*/ 	.word	index@(_ZN7cutlass13device_kernelIN5flash19enable_sm80_to_sm89INS1_16FlashAttnFwdSm80INS1_25CollectiveMainloopFwdSm80ILi4ELi1ELb0EN4cute5tupleIJNS5_1CILi128EEENS7_ILi80EEENS7_ILi64EEEEEELi64ENS_10bfloat16_tEfNS_4arch4Sm80ELb1ELb0ELb1ELb1ELb1ELb1ELb1ELb1EEENS1_21CollectiveEpilogueFwdINS6_IJS8_SA_S9_EEENS6_IJNS7_ILi1EEESI_SI_EEESC_SE_Li128ELb1ELb1ELb1ELb0EEENS1_36VarlenDynamicPersistentTileSchedulerILi128ELi80ELi128ELi128ELb1ELb1ELb0ELb1ELb1ELb1EEEEEEEEEvNT_6ParamsE)
        /*00ec*/ 	.word	0x00000000


	//----- nvinfo : EIATTR_REGCOUNT
	.align		4
.L_50:
        /*00f0*/ 	.byte	0x04, 0x2f
        /*00f2*/ 	.short	(.L_52 - .L_51)
	.align		4
.L_51:
        /*00f4*/ 	.word	index@(_ZN7cutlass13device_kernelIN5flash19enable_sm80_to_sm89INS1_16FlashAttnFwdSm80INS1_25CollectiveMainloopFwdSm80ILi4ELi1ELb0EN4cute5tupleIJNS5_1CILi128EEENS7_ILi80EEENS7_ILi64EEEEEELi64ENS_10bfloat16_tEfNS_4arch4Sm80ELb1ELb0ELb1ELb1ELb1ELb0ELb1ELb1EEENS1_21CollectiveEpilogueFwdINS6_IJS8_SA_S9_EEENS6_IJNS7_ILi1EEESI_SI_EEESC_SE_Li128ELb1ELb1ELb1ELb0EEENS1_36VarlenDynamicPersistentTileSchedulerILi128ELi80ELi128ELi128ELb1ELb1ELb0ELb1ELb1ELb1EEEEEEEEEvNT_6ParamsE)
        /*00f8*/ 	.word	0x00000004


	//----- nvinfo : EIATTR_FRAME_SIZE
	.align		4
.L_52:
        /*00fc*/ 	.byte	0x04, 0x11
        /*00fe*/ 	.short	(.L_54 - .L_53)
	.align		4
.L_53:
        /*0100*/ 	.word	index@(_ZN7cutlass13device_kernelIN5flash19enable_sm80_to_sm89INS1_16FlashAttnFwdSm80INS1_25CollectiveMainloopFwdSm80ILi4ELi1ELb0EN4cute5tupleIJNS5_1CILi128EEENS7_ILi80EEENS7_ILi64EEEEEELi64ENS_10bfloat16_tEfNS_4arch4Sm80ELb1ELb0ELb1ELb1ELb1ELb0ELb1ELb1EEENS1_21CollectiveEpilogueFwdINS6_IJS8_SA_S9_EEENS6_IJNS7_ILi1EEESI_SI_EEESC_SE_Li128ELb1ELb1ELb1ELb0EEENS1_36VarlenDynamicPersistentTileSchedulerILi128ELi80ELi128ELi128ELb1ELb1ELb0ELb1ELb1ELb1EEEEEEEEEvNT_6ParamsE)
        /*0104*/ 	.word	0x00000000


	//----- nvinfo : EIATTR_REGCOUNT
	.align		4
.L_54:
        /*0108*/ 	.byte	0x04, 0x2f
        /*010a*/ 	.short	(.L_56 - .L_55)
	.align		4
.L_55:
        /*010c*/ 	.word	index@(_ZN7cutlass13device_kernelIN5flash19enable_sm80_to_sm89INS1_16FlashAttnFwdSm80INS1_25CollectiveMainloopFwdSm80ILi4ELi1ELb0EN4cute5tupleIJNS5_1CILi128EEENS7_ILi112EEENS7_ILi64EEEEEELi64ENS_10bfloat16_tEfNS_4arch4Sm80ELb1ELb0ELb1ELb0ELb1ELb0ELb1ELb1EEENS1_21CollectiveEpilogueFwdINS6_IJS8_SA_S9_EEENS6_IJNS7_ILi1EEESI_SI_EEESC_SE_Li128ELb0ELb1ELb1ELb0EEENS1_30DynamicPersistentTileSchedulerILi128ELi128ELb1ELb1ELb0EEEEEEEEEvNT_6ParamsE)
        /*0110*/ 	.word	0x00000004


	//----- nvinfo : EIATTR_FRAME_SIZE
	.align		4
.L_56:
        /*0114*/ 	.byte	0x04, 0x11
        /*0116*/ 	.short	(.L_58 - .L_57)
	.align		4
.L_57:
        /*0118*/ 	.word	index@(_ZN7cutlass13device_kernelIN5flash19enable_sm80_to_sm89INS1_16FlashAttnFwdSm80INS1_25CollectiveMainloopFwdSm80ILi4ELi1ELb0EN4cute5tupleIJNS5_1CILi128EEENS7_ILi112EEENS7_ILi64EEEEEELi64ENS_10bfloat16_tEfNS_4arch4Sm80ELb1ELb0ELb1ELb0ELb1ELb0ELb1ELb1EEENS1_21CollectiveEpilogueFwdINS6_IJS8_SA_S9_EEENS6_IJNS7_ILi1EEESI_SI_EEESC_SE_Li128ELb0ELb1ELb1ELb0EEENS1_30DynamicPersistentTileSchedulerILi128ELi128ELb1ELb1ELb0EEEEEEEEEvNT_6ParamsE)
        /*011c*/ 	.word	0x00000000


	//----- nvinfo : EIATTR_REGCOUNT
	.align		4
.L_58:
        /*0120*/ 	.byte	0x04, 0x2f
        /*0122*/ 	.short	(.L_60 - .L_59)
	.align		4
.L_59:
        /*0124*/ 	.word	index@(_ZN7cutlass13device_kernelIN5flash19enable_sm80_to_sm89INS1_16FlashAttnFwdSm80INS1_25CollectiveMainloopFwdSm80ILi4ELi1ELb0EN4cute5tupleIJNS5_1CILi128EEENS7_ILi80EEENS7_ILi64EEEEEELi64ENS_10bfloat16_tEfNS_4arch4Sm80ELb0ELb1ELb1ELb1ELb1ELb1ELb1ELb1EEENS1_21CollectiveEpilogueFwdINS6_IJS8_SA_S9_EEENS6_IJNS7_ILi1EEESI_SI_EEESC_SE_Li128ELb1ELb1ELb1ELb0EEENS1_36VarlenDynamicPersistentTileSchedulerILi128ELi80ELi128ELi128ELb1ELb1ELb0ELb1ELb0ELb1EEEEEEEEEvNT_6ParamsE)
        /*0128*/ 	.word	0x00000004


	//----- nvinfo : EIATTR_FRAME_SIZE
	.align		4
.L_60:
        /*012c*/ 	.byte	0x04, 0x11
        /*012e*/ 	.short	(.L_62 - .L_61)
	.align		4
.L_61:
        /*0130*/ 	.word	index@(_ZN7cutlass13device_kernelIN5flash19enable_sm80_to_sm89INS1_16FlashAttnFwdSm80INS1_25CollectiveMainloopFwdSm80ILi4ELi1ELb0EN4cute5tupleIJNS5_1CILi128EEENS7_ILi80EEENS7_ILi64EEEEEELi64ENS_10bfloat16_tEfNS_4arch4Sm80ELb0ELb1ELb1ELb1ELb1ELb1ELb1ELb1EEENS1_21CollectiveEpilogueFwdINS6_IJS8_SA_S9_EEENS6_IJNS7_ILi1EEESI_SI_EEESC_SE_Li128ELb1ELb1ELb1ELb0EEENS1_36VarlenDynamicPersistentTileSchedulerILi128ELi80ELi128ELi128ELb1ELb1ELb0ELb1ELb0ELb1EEEEEEEEEvNT_6ParamsE)
        /*0134*/ 	.word	0x00000000


	//----- nvinfo : EIATTR_REGCOUNT
	.align		4
.L_62:
        /*0138*/ 	.byte	0x04, 0x2f
        /*013a*/ 	.short	(.L_64 - .L_63)
	.align		4
.L_63:
        /*013c*/ 	.word	index@(_ZN7cutlass13device_kernelIN5flash19enable_sm80_to_sm89INS1_16FlashAttnFwdSm80INS1_25CollectiveMainloopFwdSm80ILi4ELi1ELb0EN4cute5tupleIJNS5_1CILi128EEENS7_ILi80EEENS7_ILi64EEEEEELi64ENS_10bfloat16_tEfNS_4arch4Sm80ELb0ELb1ELb1ELb1ELb1ELb0ELb1ELb1EEENS1_21CollectiveEpilogueFwdINS6_IJS8_SA_S9_EEENS6_IJNS7_ILi1EEESI_SI_EEESC_SE_Li128ELb1ELb1ELb1ELb0EEENS1_36VarlenDynamicPersistentTileSchedulerILi128ELi80ELi128ELi128ELb1ELb1ELb0ELb1ELb0ELb1EEEEEEEEEvNT_6ParamsE)
        /*0140*/ 	.word	0x00000004


	//----- nvinfo : EIATTR_FRAME_SIZE
	.align		4
.L_64:
        /*0144*/ 	.byte	0x04, 0x11
        /*0146*/ 	.short	(.L_66 - .L_65)
	.align		4
.L_65:
        /*0148*/ 	.word	index@(_ZN7cutlass13device_kernelIN5flash19enable_sm80_to_sm89INS1_16FlashAttnFwdSm80INS1_25CollectiveMainloopFwdSm80ILi4ELi1ELb0EN4cute5tupleIJNS5_1CILi128EEENS7_ILi80EEENS7_ILi64EEEEEELi64ENS_10bfloat16_tEfNS_4arch4Sm80ELb0ELb1ELb1ELb1ELb1ELb0ELb1ELb1EEENS1_21CollectiveEpilogueFwdINS6_IJS8_SA_S9_EEENS6_IJNS7_ILi1EEESI_SI_EEESC_SE_Li128ELb1ELb1ELb1ELb0EEENS1_36VarlenDynamicPersistentTileSchedulerILi128ELi80ELi128ELi128ELb1ELb1ELb0ELb1ELb0ELb1EEEEEEEEEvNT_6ParamsE)
        /*014c*/ 	.word	0x00000000


	//----- nvinfo : EIATTR_REGCOUNT
	.align		4
.L_66:
        /*0150*/ 	.byte	0x04, 0x2f
        /*0152*/ 	.short	(.L_68 - .L_67)
	.align		4
.L_67:
        /*0154*/ 	.word	index@(_ZN7cutlass13device_kernelIN5flash19enable_sm80_to_sm89INS1_16FlashAttnFwdSm80INS1_25CollectiveMainloopFwdSm80ILi4ELi1ELb0EN4cute5tupleIJNS5_1CILi128EEENS7_ILi96EEENS7_ILi64EEEEEELi64ENS_10bfloat16_tEfNS_4arch4Sm80ELb0ELb1ELb1ELb0ELb1ELb0ELb1ELb1EEENS1_21CollectiveEpilogueFwdINS6_IJS8_SA_S9_EEENS6_IJNS7_ILi1EEESI_SI_EEESC_SE_Li128ELb0ELb1ELb1ELb0EEENS1_19SingleTileSchedulerILb0ELb1ELb1ELi128EEEEEEEEEvNT_6ParamsE)
        /*0158*/ 	.word	0x00000004


	//----- nvinfo : EIATTR_FRAME_SIZE
	.align		4
.L_68:
        /*015c*/ 	.byte	0x04, 0x11
        /*015e*/ 	.short	(.L_70 - .L_69)
	.align		4
.L_69:
        /*0160*/ 	.word	index@(_ZN7cutlass13device_kernelIN5flash19enable_sm80_to_sm89INS1_16FlashAttnFwdSm80INS1_25CollectiveMainloopFwdSm80ILi4ELi1ELb0EN4cute5tupleIJNS5_1CILi128EEENS7_ILi96EEENS7_ILi64EEEEEELi64ENS_10bfloat16_tEfNS_4arch4Sm80ELb0ELb1ELb1ELb0ELb1ELb0ELb1ELb1EEENS1_21CollectiveEpilogueFwdINS6_IJS8_SA_S9_EEENS6_IJNS7_ILi1EEESI_SI_EEESC_SE_Li128ELb0ELb1ELb1ELb0EEENS1_19SingleTileSchedulerILb0ELb1ELb1ELi128EEEEEEEEEvNT_6ParamsE)
        /*0164*/ 	.word	0x00000000


	//----- nvinfo : EIATTR_REGCOUNT
	.align		4
.L_70:
        /*0168*/ 	.byte	0x04, 0x2f
        /*016a*/ 	.short	(.L_72 - .L_71)
	.align		4
.L_71:
        /*016c*/ 	.word	index@(_ZN7cutlass13device_kernelIN5flash19enable_sm80_to_sm89INS1_16FlashAttnFwdSm80INS1_25CollectiveMainloopFwdSm80ILi4ELi1ELb0EN4cute5tupleIJNS5_1CILi128EEENS7_ILi80EEENS7_ILi64EEEEEELi64ENS_10bfloat16_tEfNS_4arch4Sm80ELb0ELb0ELb1ELb1ELb1ELb1ELb1ELb1EEENS1_21CollectiveEpilogueFwdINS6_IJS8_SA_S9_EEENS6_IJNS7_ILi1EEESI_SI_EEESC_SE_Li128ELb1ELb1ELb1ELb0EEENS1_36VarlenDynamicPersistentTileSchedulerILi128ELi80ELi128ELi128ELb1ELb1ELb0ELb0ELb1ELb1EEEEEEEEEvNT_6ParamsE)
        /*0170*/ 	.word	0x00000004


	//----- nvinfo : EIATTR_FRAME_SIZE
	.align		4
.L_72:
        /*0174*/ 	.byte	0x04, 0x11
        /*0176*/ 	.short	(.L_74 - .L_73)
	.align		4
.L_73:
        /*0178*/ 	.word	index@(_ZN7cutlass13device_kernelIN5flash19enable_sm80_to_sm89INS1_16FlashAttnFwdSm80INS1_25CollectiveMainloopFwdSm80ILi4ELi1ELb0EN4cute5tupleIJNS5_1CILi128EEENS7_ILi80EEENS7_ILi64EEEEEELi64ENS_10bfloat16_tEfNS_4arch4Sm80ELb0ELb0ELb1ELb1ELb1ELb1ELb1ELb1EEENS1_21CollectiveEpilogueFwdINS6_IJS8_SA_S9_EEENS6_IJNS7_ILi1EEESI_SI_EEESC_SE_Li128ELb1ELb1ELb1ELb0EEENS1_36VarlenDynamicPersistentTileSchedulerILi128ELi80ELi128ELi128ELb1ELb1ELb0ELb0ELb1ELb1EEEEEEEEEvNT_6ParamsE)
        /*017c*/ 	.word	0x00000000


	//----- nvinfo : EIATTR_REGCOUNT
	.align		4
.L_74:
        /*0180*/ 	.byte	0x04, 0x2f
        /*0182*/ 	.short	(.L_76 - .L_75)
	.align		4
.L_75:
        /*0184*/ 	.word	index@(_ZN7cutlass13device_kernelIN5flash19enable_sm80_to_sm89INS1_16FlashAttnFwdSm80INS1_25CollectiveMainloopFwdSm80ILi4ELi1ELb0EN4cute5tupleIJNS5_1CILi128EEENS7_ILi80EEENS7_ILi64EEEEEELi64ENS_10bfloat16_tEfNS_4arch4Sm80ELb0ELb0ELb1ELb1ELb1ELb0ELb1ELb1EEENS1_21CollectiveEpilogueFwdINS6_IJS8_SA_S9_EEENS6_IJNS7_ILi1EEESI_SI_EEESC_SE_Li128ELb1ELb1ELb1ELb0EEENS1_36VarlenDynamicPersistentTileSchedulerILi128ELi80ELi128ELi128ELb1ELb1ELb0ELb0ELb1ELb1EEEEEEEEEvNT_6ParamsE)
        /*0188*/ 	.word	0x00000004


	//----- nvinfo : EIATTR_FRAME_SIZE
	.align		4
.L_76:
        /*018c*/ 	.byte	0x04, 0x11
        /*018e*/ 	.short	(.L_78 - .L_77)
	.align		4
.L_77:
        /*0190*/ 	.word	index@(_ZN7cutlass13device_kernelIN5flash19enable_sm80_to_sm89INS1_16FlashAttnFwdSm80INS1_25CollectiveMainloopFwdSm80ILi4ELi1ELb0EN4cute5tupleIJNS5_1CILi128EEENS7_ILi80EEENS7_ILi64EEEEEELi64ENS_10bfloat16_tEfNS_4arch4Sm80ELb0ELb0ELb1ELb1ELb1ELb0ELb1ELb1EEENS1_21CollectiveEpilogueFwdINS6_IJS8_SA_S9_EEENS6_IJNS7_ILi1EEESI_SI_EEESC_SE_Li128ELb1ELb1ELb1ELb0EEENS1_36VarlenDynamicPersistentTileSchedulerILi128ELi80ELi128ELi128ELb1ELb1ELb0ELb0ELb1ELb1EEEEEEEEEvNT_6ParamsE)
        /*0194*/ 	.word	0x00000000


	//----- nvinfo : EIATTR_REGCOUNT
	.align		4
.L_78:
        /*0198*/ 	.byte	0x04, 0x2f
        /*019a*/ 	.short	(.L_80 - .L_79)
	.align		4
.L_79:
        /*019c*/ 	.word	index@(_ZN7cutlass13device_kernelIN5flash19enable_sm80_to_sm89INS1_16FlashAttnFwdSm80INS1_25CollectiveMainloopFwdSm80ILi4ELi1ELb0EN4cute5tupleIJNS5_1CILi128EEENS7_ILi112EEENS7_ILi64EEEEEELi64ENS_10bfloat16_tEfNS_4arch4Sm80ELb0ELb0ELb1ELb0ELb1ELb0ELb1ELb1EEENS1_21CollectiveEpilogueFwdINS6_IJS8_SA_S9_EEENS6_IJNS7_ILi1EEESI_SI_EEESC_SE_Li128ELb0ELb1ELb1ELb0EEENS1_19SingleTileSchedulerILb0ELb1ELb1ELi128EEEEEEEEEvNT_6ParamsE)
        /*01a0*/ 	.word	0x00000004


	//----- nvinfo : EIATTR_FRAME_SIZE
	.align		4
.L_80:
        /*01a4*/ 	.byte	0x04, 0x11
        /*01a6*/ 	.short	(.L_82 - .L_81)
	.align		4
.L_81:
        /*01a8*/ 	.word	index@(_ZN7cutlass13device_kernelIN5flash19enable_sm80_to_sm89INS1_16FlashAttnFwdSm80INS1_25CollectiveMainloopFwdSm80ILi4ELi1ELb0EN4cute5tupleIJNS5_1CILi128EEENS7_ILi112EEENS7_ILi64EEEEEELi64ENS_10bfloat16_tEfNS_4arch4Sm80ELb0ELb0ELb1ELb0ELb1ELb0ELb1ELb1EEENS1_21CollectiveEpilogueFwdINS6_IJS8_SA_S9_EEENS6_IJNS7_ILi1EEESI_SI_EEESC_SE_Li128ELb0ELb1ELb1ELb0EEENS1_19SingleTileSchedulerILb0ELb1ELb1ELi128EEEEEEEEEvNT_6ParamsE)
        /*01ac*/ 	.word	0x00000000


	//----- nvinfo : EIATTR_MIN_STACK_SIZE
	.align		4
.L_82:
        /*01b0*/ 	.byte	0x04, 0x12
        /*01b2*/ 	.short	(.L_84 - .L_83)
	.align		4
.L_83:
        /*01b4*/ 	.word	index@(_ZN7cutlass13device_kernelIN5flash19enable_sm80_to_sm89INS1_16FlashAttnFwdSm80INS1_25CollectiveMainloopFwdSm80ILi4ELi1ELb0EN4cute5tupleIJNS5_1CILi128EEENS7_ILi112EEENS7_ILi64EEEEEELi64ENS_10bfloat16_tEfNS_4arch4Sm80ELb0ELb0ELb1ELb0ELb1ELb0ELb1ELb1EEENS1_21CollectiveEpilogueFwdINS6_IJS8_SA_S9_EEENS6_IJNS7_ILi1EEESI_SI_EEESC_SE_Li128ELb0ELb1ELb1ELb0EEENS1_19SingleTileSchedulerILb0ELb1ELb1ELi128EEEEEEEEEvNT_6ParamsE)
        /*01b8*/ 	.word	0x00000000


	//----- nvinfo : EIATTR_MIN_STACK_SIZE
	.align		4
.L_84:
        /*01bc*/ 	.byte	0x04, 0x12
        /*01be*/ 	.short	(.L_86 - .L_85)
	.align		4
.L_85:
        /*01c0*/ 	.word	index@(_ZN7cutlass13device_kernelIN5flash19enable_sm80_to_sm89INS1_16FlashAttnFwdSm80INS1_25CollectiveMainloopFwdSm80ILi4ELi1ELb0EN4cute5tupleIJNS5_1CILi128EEENS7_ILi80EEENS7_ILi64EEEEEELi64ENS_10bfloat16_tEfNS_4arch4Sm80ELb0ELb0ELb1ELb1ELb1ELb0ELb1ELb1EEENS1_21CollectiveEpilogueFwdINS6_IJS8_SA_S9_EEENS6_IJNS7_ILi1EEESI_SI_EEESC_SE_Li128ELb1ELb1ELb1ELb0EEENS1_36VarlenDynamicPersistentTileSchedulerILi128ELi80ELi128ELi128ELb1ELb1ELb0ELb0ELb1ELb1EEEEEEEEEvNT_6ParamsE)
        /*01c4*/ 	.word	0x00000000


	//----- nvinfo : EIATTR_MIN_STACK_SIZE
	.align		4
.L_86:
        /*01c8*/ 	.byte	0x04, 0x12
        /*01ca*/ 	.short	(.L_88 - .L_87)
	.align		4
.L_87:
        /*01cc*/ 	.word	index@(_ZN7cutlass13device_kernelIN5flash19enable_sm80_to_sm89INS1_16FlashAttnFwdSm80INS1_25CollectiveMainloopFwdSm80ILi4ELi1ELb0EN4cute5tupleIJNS5_1CILi128EEENS7_ILi80EEENS7_ILi64EEEEEELi64ENS_10bfloat16_tEfNS_4arch4Sm80ELb0ELb0ELb1ELb1ELb1ELb1ELb1ELb1EEENS1_21CollectiveEpilogueFwdINS6_IJS8_SA_S9_EEENS6_IJNS7_ILi1EEESI_SI_EEESC_SE_Li128ELb1ELb1ELb1ELb0EEENS1_36VarlenDynamicPersistentTileSchedulerILi128ELi80ELi128ELi128ELb1ELb1ELb0ELb0ELb1ELb1EEEEEEEEEvNT_6ParamsE)
        /*01d0*/ 	.word	0x00000000


	//----- nvinfo : EIATTR_MIN_STACK_SIZE
	.align		4
.L_88:
        /*01d4*/ 	.byte	0x04, 0x12
        /*01d6*/ 	.short	(.L_90 - .L_89)
	.align		4
.L_89:
        /*01d8*/ 	.word	index@(_ZN7cutlass13device_kernelIN5flash19enable_sm80_to_sm89INS1_16FlashAttnFwdSm80INS1_25CollectiveMainloopFwdSm80ILi4ELi1ELb0EN4cute5tupleIJNS5_1CILi128EEENS7_ILi96EEENS7_ILi64EEEEEELi64ENS_10bfloat16_tEfNS_4arch4Sm80ELb0ELb1ELb1ELb0ELb1ELb0ELb1ELb1EEENS1_21CollectiveEpilogueFwdINS6_IJS8_SA_S9_EEENS6_IJNS7_ILi1EEESI_SI_EEESC_SE_Li128ELb0ELb1ELb1ELb0EEENS1_19SingleTileSchedulerILb0ELb1ELb1ELi128EEEEEEEEEvNT_6ParamsE)
        /*01dc*/ 	.word	0x00000000


	//----- nvinfo : EIATTR_MIN_STACK_SIZE
	.align		4
.L_90:
        /*01e0*/ 	.byte	0x04, 0x12
        /*01e2*/ 	.short	(.L_92 - .L_91)
	.align		4
.L_91:
        /*01e4*/ 	.word	index@(_ZN7cutlass13device_kernelIN5flash19enable_sm80_to_sm89INS1_16FlashAttnFwdSm80INS1_25CollectiveMainloopFwdSm80ILi4ELi1ELb0EN4cute5tupleIJNS5_1CILi128EEENS7_ILi80EEENS7_ILi64EEEEEELi64ENS_10bfloat16_tEfNS_4arch4Sm80ELb0ELb1ELb1ELb1ELb1ELb0ELb1ELb1EEENS1_21CollectiveEpilogueFwdINS6_IJS8_SA_S9_EEENS6_IJNS7_ILi1EEESI_SI_EEESC_SE_Li128ELb1ELb1ELb1ELb0EEENS1_36VarlenDynamicPersistentTileSchedulerILi128ELi80ELi128ELi128ELb1ELb1ELb0ELb1ELb0ELb1EEEEEEEEEvNT_6ParamsE)
        /*01e8*/ 	.word	0x00000000


	//----- nvinfo : EIATTR_MIN_STACK_SIZE
	.align		4
.L_92:
        /*01ec*/ 	.byte	0x04, 0x12
        /*01ee*/ 	.short	(.L_94 - .L_93)
	.align		4
.L_93:
        /*01f0*/ 	.word	index@(_ZN7cutlass13device_kernelIN5flash19enable_sm80_to_sm89INS1_16FlashAttnFwdSm80INS1_25CollectiveMainloopFwdSm80ILi4ELi1ELb0EN4cute5tupleIJNS5_1CILi128EEENS7_ILi80EEENS7_ILi64EEEEEELi64ENS_10bfloat16_tEfNS_4arch4Sm80ELb0ELb1ELb1ELb1ELb1ELb1ELb1ELb1EEENS1_21CollectiveEpilogueFwdINS6_IJS8_SA_S9_EEENS6_IJNS7_ILi1EEESI_SI_EEESC_SE_Li128ELb1ELb1ELb1ELb0EEENS1_36VarlenDynamicPersistentTileSchedulerILi128ELi80ELi128ELi128ELb1ELb1ELb0ELb1ELb0ELb1EEEEEEEEEvNT_6ParamsE)
        /*01f4*/ 	.word	0x00000000


	//----- nvinfo : EIATTR_MIN_STACK_SIZE
	.align		4
.L_94:
        /*01f8*/ 	.byte	0x04, 0x12
        /*01fa*/ 	.short	(.L_96 - .L_95)
	.align		4
.L_95:
        /*01fc*/ 	.word	index@(_ZN7cutlass13device_kernelIN5flash19enable_sm80_to_sm89INS1_16FlashAttnFwdSm80INS1_25CollectiveMainloopFwdSm80ILi4ELi1ELb0EN4cute5tupleIJNS5_1CILi128EEENS7_ILi112EEENS7_ILi64EEEEEELi64ENS_10bfloat16_tEfNS_4arch4Sm80ELb1ELb0ELb1ELb0ELb1ELb0ELb1ELb1EEENS1_21CollectiveEpilogueFwdINS6_IJS8_SA_S9_EEENS6_IJNS7_ILi1EEESI_SI_EEESC_SE_Li128ELb0ELb1ELb1ELb0EEENS1_30DynamicPersistentTileSchedulerILi128ELi128ELb1ELb1ELb0EEEEEEEEEvNT_6ParamsE)
        /*0200*/ 	.word	0x00000000


	//----- nvinfo : EIATTR_MIN_STACK_SIZE
	.align		4
.L_96:
        /*0204*/ 	.byte	0x04, 0x12
        /*0206*/ 	.short	(.L_98 - .L_97)
	.align		4
.L_97:
        /*0208*/ 	.word	index@(_ZN7cutlass13device_kernelIN5flash19enable_sm80_to_sm89INS1_16FlashAttnFwdSm80INS1_25CollectiveMainloopFwdSm80ILi4ELi1ELb0EN4cute5tupleIJNS5_1CILi128EEENS7_ILi80EEENS7_ILi64EEEEEELi64ENS_10bfloat16_tEfNS_4arch4Sm80ELb1ELb0ELb1ELb1ELb1ELb0ELb1ELb1EEENS1_21CollectiveEpilogueFwdINS6_IJS8_SA_S9_EEENS6_IJNS7_ILi1EEESI_SI_EEESC_SE_Li128ELb1ELb1ELb1ELb0EEENS1_36VarlenDynamicPersistentTileSchedulerILi128ELi80ELi128ELi128ELb1ELb1ELb0ELb1ELb1ELb1EEEEEEEEEvNT_6ParamsE)
        /*020c*/ 	.word	0x00000000


	//----- nvinfo : EIATTR_MIN_STACK_SIZE
	.align		4
.L_98:
        /*0210*/ 	.byte	0x04, 0x12
        /*0212*/ 	.short	(.L_100 - .L_99)
	.align		4
.L_99:
        /*0214*/ 	.word	index@(_ZN7cutlass13device_kernelIN5flash19enable_sm80_to_sm89INS1_16FlashAttnFwdSm80INS1_25CollectiveMainloopFwdSm80ILi4ELi1ELb0EN4cute5tupleIJNS5_1CILi128EEENS7_ILi80EEENS7_ILi64EEEEEELi64ENS_10bfloat16_tEfNS_4arch4Sm80ELb1ELb0ELb1ELb1ELb1ELb1ELb1ELb1EEENS1_21CollectiveEpilogueFwdINS6_IJS8_SA_S9_EEENS6_IJNS7_ILi1EEESI_SI_EEESC_SE_Li128ELb1ELb1ELb1ELb0EEENS1_36VarlenDynamicPersistentTileSchedulerILi128ELi80ELi128ELi128ELb1ELb1ELb0ELb1ELb1ELb1EEEEEEEEEvNT_6ParamsE)
        /*0218*/ 	.word	0x00000000


	//----- nvinfo : EIATTR_MIN_STACK_SIZE
	.align		4
.L_100:
        /*021c*/ 	.byte	0x04, 0x12
        /*021e*/ 	.short	(.L_102 - .L_101)
	.align		4
.L_101:
        /*0220*/ 	.word	index@(_ZN7cutlass13device_kernelIN5flash19enable_sm80_to_sm89INS1_16FlashAttnFwdSm80INS1_25CollectiveMainloopFwdSm80ILi4ELi1ELb0EN4cute5tupleIJNS5_1CILi128EEENS7_ILi112EEENS7_ILi64EEEEEELi64ENS_10bfloat16_tEfNS_4arch4Sm80ELb0ELb0ELb0ELb0ELb1ELb0ELb1ELb1EEENS1_21CollectiveEpilogueFwdINS6_IJS8_SA_S9_EEENS6_IJNS7_ILi1EEESI_SI_EEESC_SE_Li128ELb0ELb1ELb1ELb0EEENS1_19SingleTileSchedulerILb0ELb1ELb1ELi128EEEEEEEEEvNT_6ParamsE)
        /*0224*/ 	.word	0x00000000


	//----- nvinfo : EIATTR_MIN_STACK_SIZE
	.align		4
.L_102:
        /*0228*/ 	.byte	0x04, 0x12
        /*022a*/ 	.short	(.L_104 - .L_103)
	.align		4
.L_103:
        /*022c*/ 	.word	index@(_ZN7cutlass13device_kernelIN5flash19enable_sm80_to_sm89INS1_16FlashAttnFwdSm80INS1_25CollectiveMainloopFwdSm80ILi4ELi1ELb0EN4cute5tupleIJNS5_1CILi128EEENS7_ILi80EEENS7_ILi64EEEEEELi64ENS_10bfloat16_tEfNS_4arch4Sm80ELb0ELb0ELb0ELb1ELb1ELb0ELb1ELb1EEENS1_21CollectiveEpilogueFwdINS6_IJS8_SA_S9_EEENS6_IJNS7_ILi1EEESI_SI_EEESC_SE_Li128ELb1ELb1ELb1ELb0EEENS1_36VarlenDynamicPersistentTileSchedulerILi128ELi80ELi128ELi128ELb1ELb1ELb0ELb0ELb1ELb1EEEEEEEEEvNT_6ParamsE)
        /*0230*/ 	.word	0x00000000


	//----- nvinfo : EIATTR_MIN_STACK_SIZE
	.align		4
.L_104:
        /*0234*/ 	.byte	0x04, 0x12
        /*0236*/ 	.short	(.L_106 - .L_105)
	.align		4
.L_105:
        /*0238*/ 	.word	index@(_ZN7cutlass13device_kernelIN5flash19enable_sm80_to_sm89INS1_16FlashAttnFwdSm80INS1_25CollectiveMainloopFwdSm80ILi4ELi1ELb0EN4cute5tupleIJNS5_1CILi128EEENS7_ILi80EEENS7_ILi64EEEEEELi64ENS_10bfloat16_tEfNS_4arch4Sm80ELb0ELb0ELb0ELb1ELb1ELb1ELb1ELb1EEENS1_21CollectiveEpilogueFwdINS6_IJS8_SA_S9_EEENS6_IJNS7_ILi1EEESI_SI_EEESC_SE_Li128ELb1ELb1ELb1ELb0EEENS1_36VarlenDynamicPersistentTileSchedulerILi128ELi80ELi128ELi128ELb1ELb1ELb0ELb0ELb1ELb1EEEEEEEEEvNT_6ParamsE)
        /*023c*/ 	.word	0x00000000


	//----- nvinfo : EIATTR_MIN_STACK_SIZE
	.align		4
.L_106:
        /*0240*/ 	.byte	0x04, 0x12
        /*0242*/ 	.short	(.L_108 - .L_107)
	.align		4
.L_107:
        /*0244*/ 	.word	index@(_ZN7cutlass13device_kernelIN5flash19enable_sm80_to_sm89INS1_16FlashAttnFwdSm80INS1_25CollectiveMainloopFwdSm80ILi4ELi1ELb0EN4cute5tupleIJNS5_1CILi128EEENS7_ILi96EEENS7_ILi64EEEEEELi64ENS_10bfloat16_tEfNS_4arch4Sm80ELb0ELb1ELb0ELb0ELb1ELb0ELb1ELb1EEENS1_21CollectiveEpilogueFwdINS6_IJS8_SA_S9_EEENS6_IJNS7_ILi1EEESI_SI_EEESC_SE_Li128ELb0ELb1ELb1ELb0EEENS1_19SingleTileSchedulerILb0ELb1ELb1ELi128EEEEEEEEEvNT_6ParamsE)
        /*0248*/ 	.word	0x00000000


	//----- nvinfo : EIATTR_MIN_STACK_SIZE
	.align		4
.L_108:
        /*024c*/ 	.byte	0x04, 0x12
        /*024e*/ 	.short	(.L_110 - .L_109)
	.align		4
.L_109:
        /*0250*/ 	.word	index@(_ZN7cutlass13device_kernelIN5flash19enable_sm80_to_sm89INS1_16FlashAttnFwdSm80INS1_25CollectiveMainloopFwdSm80ILi4ELi1ELb0EN4cute5tupleIJNS5_1CILi128EEENS7_ILi80EEENS7_ILi64EEEEEELi64ENS_10bfloat16_tEfNS_4arch4Sm80ELb0ELb1ELb0ELb1ELb1ELb0ELb1ELb1EEENS1_21CollectiveEpilogueFwdINS6_IJS8_SA_S9_EEENS6_IJNS7_ILi1EEESI_SI_EEESC_SE_Li128ELb1ELb1ELb1ELb0EEENS1_36VarlenDynamicPersistentTileSchedulerILi128ELi80ELi128ELi128ELb1ELb1ELb0ELb1ELb0ELb1EEEEEEEEEvNT_6ParamsE)
        /*0254*/ 	.word	0x00000000


	//----- nvinfo : EIATTR_MIN_STACK_SIZE
	.align		4
.L_110:
        /*0258*/ 	.byte	0x04, 0x12
        /*025a*/ 	.short	(.L_112 - .L_111)
	.align		4
.L_111:
        /*025c*/ 	.word	index@(_ZN7cutlass13device_kernelIN5flash19enable_sm80_to_sm89INS1_16FlashAttnFwdSm80INS1_25CollectiveMainloopFwdSm80ILi4ELi1ELb0EN4cute5tupleIJNS5_1CILi128EEENS7_ILi80EEENS7_ILi64EEEEEELi64ENS_10bfloat16_tEfNS_4arch4Sm80ELb0ELb1ELb0ELb1ELb1ELb1ELb1ELb1EEENS1_21CollectiveEpilogueFwdINS6_IJS8_SA_S9_EEENS6_IJNS7_ILi1EEESI_SI_EEESC_SE_Li128ELb1ELb1ELb1ELb0EEENS1_36VarlenDynamicPersistentTileSchedulerILi128ELi80ELi128ELi128ELb1ELb1ELb0ELb1ELb0ELb1EEEEEEEEEvNT_6ParamsE)
        /*0260*/ 	.word	0x00000000


	//----- nvinfo : EIATTR_MIN_STACK_SIZE
	.align		4
.L_112:
        /*0264*/ 	.byte	0x04, 0x12
        /*0266*/ 	.short	(.L_114 - .L_113)
	.align		4
.L_113:
        /*0268*/ 	.word	index@(_ZN7cutlass13device_kernelIN5flash19enable_sm80_to_sm89INS1_16FlashAttnFwdSm80INS1_25CollectiveMainloopFwdSm80ILi4ELi1ELb0EN4cute5tupleIJNS5_1CILi128EEENS7_ILi112EEENS7_ILi64EEEEEELi64ENS_10bfloat16_tEfNS_4arch4Sm80ELb1ELb0ELb0ELb0ELb1ELb0ELb1ELb1EEENS1_21CollectiveEpilogueFwdINS6_IJS8_SA_S9_EEENS6_IJNS7_ILi1EEESI_SI_EEESC_SE_Li128ELb0ELb1ELb1ELb0EEENS1_30DynamicPersistentTileSchedulerILi128ELi128ELb1ELb1ELb0EEEEEEEEEvNT_6ParamsE)
        /*026c*/ 	.word	0x00000000


	//----- nvinfo : EIATTR_MIN_STACK_SIZE
	.align		4
.L_114:
        /*0270*/ 	.byte	0x04, 0x12
        /*0272*/ 	.short	(.L_116 - .L_115)
	.align		4
.L_115:
        /*0274*/ 	.word	index@(_ZN7cutlass13device_kernelIN5flash19enable_sm80_to_sm89INS1_16FlashAttnFwdSm80INS1_25CollectiveMainloopFwdSm80ILi4ELi1ELb0EN4cute5tupleIJNS5_1CILi128EEENS7_ILi80EEENS7_ILi64EEEEEELi64ENS_10bfloat16_tEfNS_4arch4Sm80ELb1ELb0ELb0ELb1ELb1ELb0ELb1ELb1EEENS1_21CollectiveEpilogueFwdINS6_IJS8_SA_S9_EEENS6_IJNS7_ILi1EEESI_SI_EEESC_SE_Li128ELb1ELb1ELb1ELb0EEENS1_36VarlenDynamicPersistentTileSchedulerILi128ELi80ELi128ELi128ELb1ELb1ELb0ELb1ELb1ELb1EEEEEEEEEvNT_6ParamsE)
        /*0278*/ 	.word	0x00000000


	//----- nvinfo : EIATTR_MIN_STACK_SIZE
	.align		4
.L_116:
        /*027c*/ 	.byte	0x04, 0x12
        /*027e*/ 	.short	(.L_118 - .L_117)
	.align		4
.L_117:
        /*0280*/ 	.word	index@(_ZN7cutlass13device_kernelIN5flash19enable_sm80_to_sm89INS1_16FlashAttnFwdSm80INS1_25CollectiveMainloopFwdSm80ILi4ELi1ELb0EN4cute5tupleIJNS5_1CILi128EEENS7_ILi80EEENS7_ILi64EEEEEELi64ENS_10bfloat16_tEfNS_4arch4Sm80ELb1ELb0ELb0ELb1ELb1ELb1ELb1ELb1EEENS1_21CollectiveEpilogueFwdINS6_IJS8_SA_S9_EEENS6_IJNS7_ILi1EEESI_SI_EEESC_SE_Li128ELb1ELb1ELb1ELb0EEENS1_36VarlenDynamicPersistentTileSchedulerILi128ELi80ELi128ELi128ELb1ELb1ELb0ELb1ELb1ELb1EEEEEEEEEvNT_6ParamsE)
        /*0284*/ 	.word	0x00000000
.L_118:


//--------------------- .nv.compat                --------------------------
	.section	.nv.compat,"",@"SHT_CUDA_COMPAT_INFO"
	.align	4
        /*0000*/ 	.byte	0x02, 0x09, 0x01, 0x00, 0x02, 0x02, 0x01, 0x00, 0x02, 0x05, 0x05, 0x00, 0x03, 0x07, 0x01, 0x01
        /*0010*/ 	.byte	0x02, 0x03, 0x00, 0x00, 0x02, 0x06, 0x01, 0x00, 0x04, 0x0b, 0x08, 0x00, 0x00, 0x00, 0x00, 0x00
        /*0020*/ 	.byte	0x00, 0x00, 0x00, 0x00


//--------------------- .nv.info._ZN7cutlass13device_kernelIN5flash19enable_sm80_to_sm89INS1_16FlashAttnFwdSm80INS1_25CollectiveMainloopFwdSm80ILi4ELi1ELb0EN4cute5tupleIJNS5_1CILi128EEENS7_ILi112EEENS7_ILi64EEEEEELi64ENS_10bfloat16_tEfNS_4arch4Sm80ELb0ELb0ELb1ELb0ELb1ELb0ELb1ELb1EEENS1_21CollectiveEpilogueFwdINS6_IJS8_SA_S9_EEENS6_IJNS7_ILi1EEESI_SI_EEESC_SE_Li128ELb0ELb1ELb1ELb0EEENS1_19SingleTileSchedulerILb0ELb1ELb1ELi128EEEEEEEEEvNT_6ParamsE --------------------------
	.section	.nv.info._ZN7cutlass13device_kernelIN5flash19enable_sm80_to_sm89INS1_16FlashAttnFwdSm80INS1_25CollectiveMainloopFwdSm80ILi4ELi1ELb0EN4cute5tupleIJNS5_1CILi128EEENS7_ILi112EEENS7_ILi64EEEEEELi64ENS_10bfloat16_tEfNS_4arch4Sm80ELb0ELb0ELb1ELb0ELb1ELb0ELb1ELb1EEENS1_21CollectiveEpilogueFwdINS6_IJS8_SA_S9_EEENS6_IJNS7_ILi1EEESI_SI_EEESC_SE_Li128ELb0ELb1ELb1ELb0EEENS1_19SingleTileSchedulerILb0ELb1ELb1ELi128EEEEEEEEEvNT_6ParamsE,"",@"SHT_CUDA_INFO"
	.sectionflags	@""
	.align	4


	//----- nvinfo : EIATTR_CUDA_API_VERSION
	.align		4
        /*0000*/ 	.byte	0x04, 0x37
        /*0002*/ 	.short	(.L_120 - .L_119)
.L_119:
        /*0004*/ 	.word	0x00000082


	//----- nvinfo : EIATTR_KPARAM_INFO
	.align		4
.L_120:
        /*0008*/ 	.byte	0x04, 0x17
        /*000a*/ 	.short	(.L_122 - .L_121)
.L_121:
        /*000c*/ 	.word	0x00000000
        /*0010*/ 	.short	0x0000
        /*0012*/ 	.short	0x0000
        /*0014*/ 	.byte	0x00, 0xf0, 0x61, 0x10


	//----- nvinfo : EIATTR_SPARSE_MMA_MASK
	.align		4
.L_122:
        /*0018*/ 	.byte	0x03, 0x50
        /*001a*/ 	.short	0x0000


	//----- nvinfo : EIATTR_MAXREG_COUNT
	.align		4
        /*001c*/ 	.byte	0x03, 0x1b
        /*001e*/ 	.short	0x00ff


	//----- nvinfo : EIATTR_MERCURY_ISA_VERSION
	.align		4
        /*0020*/ 	.byte	0x03, 0x5f
        /*0022*/ 	.short	0x0101


	//----- nvinfo : EIATTR_EXIT_INSTR_OFFSETS
	.align		4
        /*0024*/ 	.byte	0x04, 0x1c
        /*0026*/ 	.short	(.L_124 - .L_123)


	//   ....[0]....
.L_123:
        /*0028*/ 	.word	0x00000010


	//----- nvinfo : EIATTR_MAX_THREADS
	.align		4
.L_124:
        /*002c*/ 	.byte	0x04, 0x05
        /*002e*/ 	.short	(.L_126 - .L_125)
.L_125:
        /*0030*/ 	.word	0x00000080
        /*0034*/ 	.word	0x00000001
        /*0038*/ 	.word	0x00000001


	//----- nvinfo : EIATTR_CBANK_PARAM_SIZE
	.align		4
.L_126:
        /*003c*/ 	.byte	0x03, 0x19
        /*003e*/ 	.short	0x0418


	//----- nvinfo : EIATTR_PARAM_CBANK
	.align		4
        /*0040*/ 	.byte	0x04, 0x0a
        /*0042*/ 	.short	(.L_128 - .L_127)
	.align		4
.L_127:
        /*0044*/ 	.word	index@(.nv.constant0._ZN7cutlass13device_kernelIN5flash19enable_sm80_to_sm89INS1_16FlashAttnFwdSm80INS1_25CollectiveMainloopFwdSm80ILi4ELi1ELb0EN4cute5tupleIJNS5_1CILi128EEENS7_ILi112EEENS7_ILi64EEEEEELi64ENS_10bfloat16_tEfNS_4arch4Sm80ELb0ELb0ELb1ELb0ELb1ELb0ELb1ELb1EEENS1_21CollectiveEpilogueFwdINS6_IJS8_SA_S9_EEENS6_IJNS7_ILi1EEESI_SI_EEESC_SE_Li128ELb0ELb1ELb1ELb0EEENS1_19SingleTileSchedulerILb0ELb1ELb1ELi128EEEEEEEEEvNT_6ParamsE)
        /*0048*/ 	.short	0x0210
        /*004a*/ 	.short	0x0418


	//----- nvinfo : EIATTR_SW_WAR
	.align		4
.L_128:
        /*004c*/ 	.byte	0x04, 0x36
        /*004e*/ 	.short	(.L_130 - .L_129)
.L_129:
        /*0050*/ 	.word	0x00000008
.L_130:


//--------------------- .nv.info._ZN7cutlass13device_kernelIN5flash19enable_sm80_to_sm89INS1_16FlashAttnFwdSm80INS1_25CollectiveMainloopFwdSm80ILi4ELi1ELb0EN4cute5tupleIJNS5_1CILi128EEENS7_ILi80EEENS7_ILi64EEEEEELi64ENS_10bfloat16_tEfNS_4arch4Sm80ELb0ELb0ELb1ELb1ELb1ELb0ELb1ELb1EEENS1_21CollectiveEpilogueFwdINS6_IJS8_SA_S9_EEENS6_IJNS7_ILi1EEESI_SI_EEESC_SE_Li128ELb1ELb1ELb1ELb0EEENS1_36VarlenDynamicPersistentTileSchedulerILi128ELi80ELi128ELi128ELb1ELb1ELb0ELb0ELb1ELb1EEEEEEEEEvNT_6ParamsE --------------------------
	.section	.nv.info._ZN7cutlass13device_kernelIN5flash19enable_sm80_to_sm89INS1_16FlashAttnFwdSm80INS1_25CollectiveMainloopFwdSm80ILi4ELi1ELb0EN4cute5tupleIJNS5_1CILi128EEENS7_ILi80EEENS7_ILi64EEEEEELi64ENS_10bfloat16_tEfNS_4arch4Sm80ELb0ELb0ELb1ELb1ELb1ELb0ELb1ELb1EEENS1_21CollectiveEpilogueFwdINS6_IJS8_SA_S9_EEENS6_IJNS7_ILi1EEESI_SI_EEESC_SE_Li128ELb1ELb1ELb1ELb0EEENS1_36VarlenDynamicPersistentTileSchedulerILi128ELi80ELi128ELi128ELb1ELb1ELb0ELb0ELb1ELb1EEEEEEEEEvNT_6ParamsE,"",@"SHT_CUDA_INFO"
	.sectionflags	@""
	.align	4


	//----- nvinfo : EIATTR_CUDA_API_VERSION
	.align		4
        /*0000*/ 	.byte	0x04, 0x37
        /*0002*/ 	.short	(.L_132 - .L_131)
.L_131:
        /*0004*/ 	.word	0x00000082


	//----- nvinfo : EIATTR_KPARAM_INFO
	.align		4
.L_132:
        /*0008*/ 	.byte	0x04, 0x17
        /*000a*/ 	.short	(.L_134 - .L_133)
.L_133:
        /*000c*/ 	.word	0x00000000
        /*0010*/ 	.short	0x0000
        /*0012*/ 	.short	0x0000
        /*0014*/ 	.byte	0x00, 0xf0, 0xe1, 0x10


	//----- nvinfo : EIATTR_SPARSE_MMA_MASK
	.align		4
.L_134:
        /*0018*/ 	.byte	0x03, 0x50
        /*001a*/ 	.short	0x0000


	//----- nvinfo : EIATTR_MAXREG_COUNT
	.align		4
        /*001c*/ 	.byte	0x03, 0x1b
        /*001e*/ 	.short	0x00ff


	//----- nvinfo : EIATTR_MERCURY_ISA_VERSION
	.align		4
        /*0020*/ 	.byte	0x03, 0x5f
        /*0022*/ 	.short	0x0101


	//----- nvinfo : EIATTR_EXIT_INSTR_OFFSETS
	.align		4
        /*0024*/ 	.byte	0x04, 0x1c
        /*0026*/ 	.short	(.L_136 - .L_135)


	//   ....[0]....
.L_135:
        /*0028*/ 	.word	0x00000010


	//----- nvinfo : EIATTR_MAX_THREADS
	.align		4
.L_136:
        /*002c*/ 	.byte	0x04, 0x05
        /*002e*/ 	.short	(.L_138 - .L_137)
.L_137:
        /*0030*/ 	.word	0x00000080
        /*0034*/ 	.word	0x00000001
        /*0038*/ 	.word	0x00000001


	//----- nvinfo : EIATTR_CBANK_PARAM_SIZE
	.align		4
.L_138:
        /*003c*/ 	.byte	0x03, 0x19
        /*003e*/ 	.short	0x0438


	//----- nvinfo : EIATTR_PARAM_CBANK
	.align		4
        /*0040*/ 	.byte	0x04, 0x0a
        /*0042*/ 	.short	(.L_140 - .L_139)
	.align		4
.L_139:
        /*0044*/ 	.word	index@(.nv.constant0._ZN7cutlass13device_kernelIN5flash19enable_sm80_to_sm89INS1_16FlashAttnFwdSm80INS1_25CollectiveMainloopFwdSm80ILi4ELi1ELb0EN4cute5tupleIJNS5_1CILi128EEENS7_ILi80EEENS7_ILi64EEEEEELi64ENS_10bfloat16_tEfNS_4arch4Sm80ELb0ELb0ELb1ELb1ELb1ELb0ELb1ELb1EEENS1_21CollectiveEpilogueFwdINS6_IJS8_SA_S9_EEENS6_IJNS7_ILi1EEESI_SI_EEESC_SE_Li128ELb1ELb1ELb1ELb0EEENS1_36VarlenDynamicPersistentTileSchedulerILi128ELi80ELi128ELi128ELb1ELb1ELb0ELb0ELb1ELb1EEEEEEEEEvNT_6ParamsE)
        /*0048*/ 	.short	0x0210
        /*004a*/ 	.short	0x0438


	//----- nvinfo : EIATTR_SW_WAR
	.align		4
.L_140:
        /*004c*/ 	.byte	0x04, 0x36
        /*004e*/ 	.short	(.L_142 - .L_141)
.L_141:
        /*0050*/ 	.word	0x00000008
.L_142:


//--------------------- .nv.info._ZN7cutlass13device_kernelIN5flash19enable_sm80_to_sm89INS1_16FlashAttnFwdSm80INS1_25CollectiveMainloopFwdSm80ILi4ELi1ELb0EN4cute5tupleIJNS5_1CILi128EEENS7_ILi80EEENS7_ILi64EEEEEELi64ENS_10bfloat16_tEfNS_4arch4Sm80ELb0ELb0ELb1ELb1ELb1ELb1ELb1ELb1EEENS1_21CollectiveEpilogueFwdINS6_IJS8_SA_S9_EEENS6_IJNS7_ILi1EEESI_SI_EEESC_SE_Li128ELb1ELb1ELb1ELb0EEENS1_36VarlenDynamicPersistentTileSchedulerILi128ELi80ELi128ELi128ELb1ELb1ELb0ELb0ELb1ELb1EEEEEEEEEvNT_6ParamsE --------------------------
	.section	.nv.info._ZN7cutlass13device_kernelIN5flash19enable_sm80_to_sm89INS1_16FlashAttnFwdSm80INS1_25CollectiveMainloopFwdSm80ILi4ELi1ELb0EN4cute5tupleIJNS5_1CILi128EEENS7_ILi80EEENS7_ILi64EEEEEELi64ENS_10bfloat16_tEfNS_4arch4Sm80ELb0ELb0ELb1ELb1ELb1ELb1ELb1ELb1EEENS1_21CollectiveEpilogueFwdINS6_IJS8_SA_S9_EEENS6_IJNS7_ILi1EEESI_SI_EEESC_SE_Li128ELb1ELb1ELb1ELb0EEENS1_36VarlenDynamicPersistentTileSchedulerILi128ELi80ELi128ELi128ELb1ELb1ELb0ELb0ELb1ELb1EEEEEEEEEvNT_6ParamsE,"",@"SHT_CUDA_INFO"
	.sectionflags	@""
	.align	4


	//----- nvinfo : EIATTR_CUDA_API_VERSION
	.align		4
        /*0000*/ 	.byte	0x04, 0x37
        /*0002*/ 	.short	(.L_144 - .L_143)
.L_143:
        /*0004*/ 	.word	0x00000082


	//----- nvinfo : EIATTR_KPARAM_INFO
	.align		4
.L_144:
        /*0008*/ 	.byte	0x04, 0x17
        /*000a*/ 	.short	(.L_146 - .L_145)
.L_145:
        /*000c*/ 	.word	0x00000000
        /*0010*/ 	.short	0x0000
        /*0012*/ 	.short	0x0000
        /*0014*/ 	.byte	0x00, 0xf0, 0xe1, 0x10


	//----- nvinfo : EIATTR_SPARSE_MMA_MASK
	.align		4
.L_146:
        /*0018*/ 	.byte	0x03, 0x50
        /*001a*/ 	.short	0x0000


	//----- nvinfo : EIATTR_MAXREG_COUNT
	.align		4
        /*001c*/ 	.byte	0x03, 0x1b
        /*001e*/ 	.short	0x00ff


	//----- nvinfo : EIATTR_MERCURY_ISA_VERSION
	.align		4
        /*0020*/ 	.byte	0x03, 0x5f
        /*0022*/ 	.short	0x0101


	//----- nvinfo : EIATTR_EXIT_INSTR_OFFSETS
	.align		4
        /*0024*/ 	.byte	0x04, 0x1c
        /*0026*/ 	.short	(.L_148 - .L_147)


	//   ....[0]....
.L_147:
        /*0028*/ 	.word	0x00000010


	//----- nvinfo : EIATTR_MAX_THREADS
	.align		4
.L_148:
        /*002c*/ 	.byte	0x04, 0x05
        /*002e*/ 	.short	(.L_150 - .L_149)
.L_149:
        /*0030*/ 	.word	0x00000080
        /*0034*/ 	.word	0x00000001
        /*0038*/ 	.word	0x00000001


	//----- nvinfo : EIATTR_CBANK_PARAM_SIZE
	.align		4
.L_150:
        /*003c*/ 	.byte	0x03, 0x19
        /*003e*/ 	.short	0x0438


	//----- nvinfo : EIATTR_PARAM_CBANK
	.align		4
        /*0040*/ 	.byte	0x04, 0x0a
        /*0042*/ 	.short	(.L_152 - .L_151)
	.align		4
.L_151:
        /*0044*/ 	.word	index@(.nv.constant0._ZN7cutlass13device_kernelIN5flash19enable_sm80_to_sm89INS1_16FlashAttnFwdSm80INS1_25CollectiveMainloopFwdSm80ILi4ELi1ELb0EN4cute5tupleIJNS5_1CILi128EEENS7_ILi80EEENS7_ILi64EEEEEELi64ENS_10bfloat16_tEfNS_4arch4Sm80ELb0ELb0ELb1ELb1ELb1ELb1ELb1ELb1EEENS1_21CollectiveEpilogueFwdINS6_IJS8_SA_S9_EEENS6_IJNS7_ILi1EEESI_SI_EEESC_SE_Li128ELb1ELb1ELb1ELb0EEENS1_36VarlenDynamicPersistentTileSchedulerILi128ELi80ELi128ELi128ELb1ELb1ELb0ELb0ELb1ELb1EEEEEEEEEvNT_6ParamsE)
        /*0048*/ 	.short	0x0210
        /*004a*/ 	.short	0x0438


	//----- nvinfo : EIATTR_SW_WAR
	.align		4
.L_152:
        /*004c*/ 	.byte	0x04, 0x36
        /*004e*/ 	.short	(.L_154 - .L_153)
.L_153:
        /*0050*/ 	.word	0x00000008
.L_154:


//--------------------- .nv.info._ZN7cutlass13device_kernelIN5flash19enable_sm80_to_sm89INS1_16FlashAttnFwdSm80INS1_25CollectiveMainloopFwdSm80ILi4ELi1ELb0EN4cute5tupleIJNS5_1CILi128EEENS7_ILi96EEENS7_ILi64EEEEEELi64ENS_10bfloat16_tEfNS_4arch4Sm80ELb0ELb1ELb1ELb0ELb1ELb0ELb1ELb1EEENS1_21CollectiveEpilogueFwdINS6_IJS8_SA_S9_EEENS6_IJNS7_ILi1EEESI_SI_EEESC_SE_Li128ELb0ELb1ELb1ELb0EEENS1_19SingleTileSchedulerILb0ELb1ELb1ELi128EEEEEEEEEvNT_6ParamsE --------------------------
	.section	.nv.info._ZN7cutlass13device_kernelIN5flash19enable_sm80_to_sm89INS1_16FlashAttnFwdSm80INS1_25CollectiveMainloopFwdSm80ILi4ELi1ELb0EN4cute5tupleIJNS5_1CILi128EEENS7_ILi96EEENS7_ILi64EEEEEELi64ENS_10bfloat16_tEfNS_4arch4Sm80ELb0ELb1ELb1ELb0ELb1ELb0ELb1ELb1EEENS1_21CollectiveEpilogueFwdINS6_IJS8_SA_S9_EEENS6_IJNS7_ILi1EEESI_SI_EEESC_SE_Li128ELb0ELb1ELb1ELb0EEENS1_19SingleTileSchedulerILb0ELb1ELb1ELi128EEEEEEEEEvNT_6ParamsE,"",@"SHT_CUDA_INFO"
	.sectionflags	@""
	.align	4


	//----- nvinfo : EIATTR_CUDA_API_VERSION
	.align		4
        /*0000*/ 	.byte	0x04, 0x37
        /*0002*/ 	.short	(.L_156 - .L_155)
.L_155:
        /*0004*/ 	.word	0x00000082


	//----- nvinfo : EIATTR_KPARAM_INFO
	.align		4
.L_156:
        /*0008*/ 	.byte	0x04, 0x17
        /*000a*/ 	.short	(.L_158 - .L_157)
.L_157:
        /*000c*/ 	.word	0x00000000
        /*0010*/ 	.short	0x0000
        /*0012*/ 	.short	0x0000
        /*0014*/ 	.byte	0x00, 0xf0, 0x61, 0x10


	//----- nvinfo : EIATTR_SPARSE_MMA_MASK
	.align		4
.L_158:
        /*0018*/ 	.byte	0x03, 0x50
        /*001a*/ 	.short	0x0000


	//----- nvinfo : EIATTR_MAXREG_COUNT
	.align		4
        /*001c*/ 	.byte	0x03, 0x1b
        /*001e*/ 	.short	0x00ff


	//----- nvinfo : EIATTR_MERCURY_ISA_VERSION
	.align		4
        /*0020*/ 	.byte	0x03, 0x5f
        /*0022*/ 	.short	0x0101


	//----- nvinfo : EIATTR_EXIT_INSTR_OFFSETS
	.align		4
        /*0024*/ 	.byte	0x04, 0x1c
        /*0026*/ 	.short	(.L_160 - .L_159)


	//   ....[0]....
.L_159:
        /*0028*/ 	.word	0x00000010


	//----- nvinfo : EIATTR_MAX_THREADS
	.align		4
.L_160:
        /*002c*/ 	.byte	0x04, 0x05
        /*002e*/ 	.short	(.L_162 - .L_161)
.L_161:
        /*0030*/ 	.word	0x00000080
        /*0034*/ 	.word	0x00000001
        /*0038*/ 	.word	0x00000001


	//----- nvinfo : EIATTR_CBANK_PARAM_SIZE
	.align		4
.L_162:
        /*003c*/ 	.byte	0x03, 0x19
        /*003e*/ 	.short	0x0418


	//----- nvinfo : EIATTR_PARAM_CBANK
	.align		4
        /*0040*/ 	.byte	0x04, 0x0a
        /*0042*/ 	.short	(.L_164 - .L_163)
	.align		4
.L_163:
        /*0044*/ 	.word	index@(.nv.constant0._ZN7cutlass13device_kernelIN5flash19enable_sm80_to_sm89INS1_16FlashAttnFwdSm80INS1_25CollectiveMainloopFwdSm80ILi4ELi1ELb0EN4cute5tupleIJNS5_1CILi128EEENS7_ILi96EEENS7_ILi64EEEEEELi64ENS_10bfloat16_tEfNS_4arch4Sm80ELb0ELb1ELb1ELb0ELb1ELb0ELb1ELb1EEENS1_21CollectiveEpilogueFwdINS6_IJS8_SA_S9_EEENS6_IJNS7_ILi1EEESI_SI_EEESC_SE_Li128ELb0ELb1ELb1ELb0EEENS1_19SingleTileSchedulerILb0ELb1ELb1ELi128EEEEEEEEEvNT_6ParamsE)
        /*0048*/ 	.short	0x0210
        /*004a*/ 	.short	0x0418


	//----- nvinfo : EIATTR_SW_WAR
	.align		4
.L_164:
        /*004c*/ 	.byte	0x04, 0x36
        /*004e*/ 	.short	(.L_166 - .L_165)
.L_165:
        /*0050*/ 	.word	0x00000008
.L_166:


//--------------------- .nv.info._ZN7cutlass13device_kernelIN5flash19enable_sm80_to_sm89INS1_16FlashAttnFwdSm80INS1_25CollectiveMainloopFwdSm80ILi4ELi1ELb0EN4cute5tupleIJNS5_1CILi128EEENS7_ILi80EEENS7_ILi64EEEEEELi64ENS_10bfloat16_tEfNS_4arch4Sm80ELb0ELb1ELb1ELb1ELb1ELb0ELb1ELb1EEENS1_21CollectiveEpilogueFwdINS6_IJS8_SA_S9_EEENS6_IJNS7_ILi1EEESI_SI_EEESC_SE_Li128ELb1ELb1ELb1ELb0EEENS1_36VarlenDynamicPersistentTileSchedulerILi128ELi80ELi128ELi128ELb1ELb1ELb0ELb1ELb0ELb1EEEEEEEEEvNT_6ParamsE --------------------------
	.section	.nv.info._ZN7cutlass13device_kernelIN5flash19enable_sm80_to_sm89INS1_16FlashAttnFwdSm80INS1_25CollectiveMainloopFwdSm80ILi4ELi1ELb0EN4cute5tupleIJNS5_1CILi128EEENS7_ILi80EEENS7_ILi64EEEEEELi64ENS_10bfloat16_tEfNS_4arch4Sm80ELb0ELb1ELb1ELb1ELb1ELb0ELb1ELb1EEENS1_21CollectiveEpilogueFwdINS6_IJS8_SA_S9_EEENS6_IJNS7_ILi1EEESI_SI_EEESC_SE_Li128ELb1ELb1ELb1ELb0EEENS1_36VarlenDynamicPersistentTileSchedulerILi128ELi80ELi128ELi128ELb1ELb1ELb0ELb1ELb0ELb1EEEEEEEEEvNT_6ParamsE,"",@"SHT_CUDA_INFO"
	.sectionflags	@""
	.align	4


	//----- nvinfo : EIATTR_CUDA_API_VERSION
	.align		4
        /*0000*/ 	.byte	0x04, 0x37
        /*0002*/ 	.short	(.L_168 - .L_167)
.L_167:
        /*0004*/ 	.word	0x00000082


	//----- nvinfo : EIATTR_KPARAM_INFO
	.align		4
.L_168:
        /*0008*/ 	.byte	0x04, 0x17
        /*000a*/ 	.short	(.L_170 - .L_169)
.L_169:
        /*000c*/ 	.word	0x00000000
        /*0010*/ 	.short	0x0000
        /*0012*/ 	.short	0x0000
        /*0014*/ 	.byte	0x00, 0xf0, 0xe1, 0x10


	//----- nvinfo : EIATTR_SPARSE_MMA_MASK
	.align		4
.L_170:
        /*0018*/ 	.byte	0x03, 0x50
        /*001a*/ 	.short	0x0000


	//----- nvinfo : EIATTR_MAXREG_COUNT
	.align		4
        /*001c*/ 	.byte	0x03, 0x1b
        /*001e*/ 	.short	0x00ff


	//----- nvinfo : EIATTR_MERCURY_ISA_VERSION
	.align		4
        /*0020*/ 	.byte	0x03, 0x5f
        /*0022*/ 	.short	0x0101


	//----- nvinfo : EIATTR_EXIT_INSTR_OFFSETS
	.align		4
        /*0024*/ 	.byte	0x04, 0x1c
        /*0026*/ 	.short	(.L_172 - .L_171)


	//   ....[0]....
.L_171:
        /*0028*/ 	.word	0x00000010


	//----- nvinfo : EIATTR_MAX_THREADS
	.align		4
.L_172:
        /*002c*/ 	.byte	0x04, 0x05
        /*002e*/ 	.short	(.L_174 - .L_173)
.L_173:
        /*0030*/ 	.word	0x00000080
        /*0034*/ 	.word	0x00000001
        /*0038*/ 	.word	0x00000001


	//----- nvinfo : EIATTR_CBANK_PARAM_SIZE
	.align		4
.L_174:
        /*003c*/ 	.byte	0x03, 0x19
        /*003e*/ 	.short	0x0438


	//----- nvinfo : EIATTR_PARAM_CBANK
	.align		4
        /*0040*/ 	.byte	0x04, 0x0a
        /*0042*/ 	.short	(.L_176 - .L_175)
	.align		4
.L_175:
        /*0044*/ 	.word	index@(.nv.constant0._ZN7cutlass13device_kernelIN5flash19enable_sm80_to_sm89INS1_16FlashAttnFwdSm80INS1_25CollectiveMainloopFwdSm80ILi4ELi1ELb0EN4cute5tupleIJNS5_1CILi128EEENS7_ILi80EEENS7_ILi64EEEEEELi64ENS_10bfloat16_tEfNS_4arch4Sm80ELb0ELb1ELb1ELb1ELb1ELb0ELb1ELb1EEENS1_21CollectiveEpilogueFwdINS6_IJS8_SA_S9_EEENS6_IJNS7_ILi1EEESI_SI_EEESC_SE_Li128ELb1ELb1ELb1ELb0EEENS1_36VarlenDynamicPersistentTileSchedulerILi128ELi80ELi128ELi128ELb1ELb1ELb0ELb1ELb0ELb1EEEEEEEEEvNT_6ParamsE)
        /*0048*/ 	.short	0x0210
        /*004a*/ 	.short	0x0438


	//----- nvinfo : EIATTR_SW_WAR
	.align		4
.L_176:
        /*004c*/ 	.byte	0x04, 0x36
        /*004e*/ 	.short	(.L_178 - .L_177)
.L_177:
        /*0050*/ 	.word	0x00000008
.L_178:


//--------------------- .nv.info._ZN7cutlass13device_kernelIN5flash19enable_sm80_to_sm89INS1_16FlashAttnFwdSm80INS1_25CollectiveMainloopFwdSm80ILi4ELi1ELb0EN4cute5tupleIJNS5_1CILi128EEENS7_ILi80EEENS7_ILi64EEEEEELi64ENS_10bfloat16_tEfNS_4arch4Sm80ELb0ELb1ELb1ELb1ELb1ELb1ELb1ELb1EEENS1_21CollectiveEpilogueFwdINS6_IJS8_SA_S9_EEENS6_IJNS7_ILi1EEESI_SI_EEESC_SE_Li128ELb1ELb1ELb1ELb0EEENS1_36VarlenDynamicPersistentTileSchedulerILi128ELi80ELi128ELi128ELb1ELb1ELb0ELb1ELb0ELb1EEEEEEEEEvNT_6ParamsE --------------------------
	.section	.nv.info._ZN7cutlass13device_kernelIN5flash19enable_sm80_to_sm89INS1_16FlashAttnFwdSm80INS1_25CollectiveMainloopFwdSm80ILi4ELi1ELb0EN4cute5tupleIJNS5_1CILi128EEENS7_ILi80EEENS7_ILi64EEEEEELi64ENS_10bfloat16_tEfNS_4arch4Sm80ELb0ELb1ELb1ELb1ELb1ELb1ELb1ELb1EEENS1_21CollectiveEpilogueFwdINS6_IJS8_SA_S9_EEENS6_IJNS7_ILi1EEESI_SI_EEESC_SE_Li128ELb1ELb1ELb1ELb0EEENS1_36VarlenDynamicPersistentTileSchedulerILi128ELi80ELi128ELi128ELb1ELb1ELb0ELb1ELb0ELb1EEEEEEEEEvNT_6ParamsE,"",@"SHT_CUDA_INFO"
	.sectionflags	@""
	.align	4


	//----- nvinfo : EIATTR_CUDA_API_VERSION
	.align		4
        /*0000*/ 	.byte	0x04, 0x37
        /*0002*/ 	.short	(.L_180 - .L_179)
.L_179:
        /*0004*/ 	.word	0x00000082


	//----- nvinfo : EIATTR_KPARAM_INFO
	.align		4
.L_180:
        /*0008*/ 	.byte	0x04, 0x17
        /*000a*/ 	.short	(.L_182 - .L_181)
.L_181:
        /*000c*/ 	.word	0x00000000
        /*0010*/ 	.short	0x0000
        /*0012*/ 	.short	0x0000
        /*0014*/ 	.byte	0x00, 0xf0, 0xe1, 0x10


	//----- nvinfo : EIATTR_SPARSE_MMA_MASK
	.align		4
.L_182:
        /*0018*/ 	.byte	0x03, 0x50
        /*001a*/ 	.short	0x0000


	//----- nvinfo : EIATTR_MAXREG_COUNT
	.align		4
        /*001c*/ 	.byte	0x03, 0x1b
        /*001e*/ 	.short	0x00ff


	//----- nvinfo : EIATTR_MERCURY_ISA_VERSION
	.align		4
        /*0020*/ 	.byte	0x03, 0x5f
        /*0022*/ 	.short	0x0101


	//----- nvinfo : EIATTR_EXIT_INSTR_OFFSETS
	.align		4
        /*0024*/ 	.byte	0x04, 0x1c
        /*0026*/ 	.short	(.L_184 - .L_183)


	//   ....[0]....
.L_183:
        /*0028*/ 	.word	0x00000010


	//----- nvinfo : EIATTR_MAX_THREADS
	.align		4
.L_184:
        /*002c*/ 	.byte	0x04, 0x05
        /*002e*/ 	.short	(.L_186 - .L_185)
.L_185:
        /*0030*/ 	.word	0x00000080
        /*0034*/ 	.word	0x00000001
        /*0038*/ 	.word	0x00000001


	//----- nvinfo : EIATTR_CBANK_PARAM_SIZE
	.align		4
.L_186:
        /*003c*/ 	.byte	0x03, 0x19
        /*003e*/ 	.short	0x0438


	//----- nvinfo : EIATTR_PARAM_CBANK
	.align		4
        /*0040*/ 	.byte	0x04, 0x0a
        /*0042*/ 	.short	(.L_188 - .L_187)
	.align		4
.L_187:
        /*0044*/ 	.word	index@(.nv.constant0._ZN7cutlass13device_kernelIN5flash19enable_sm80_to_sm89INS1_16FlashAttnFwdSm80INS1_25CollectiveMainloopFwdSm80ILi4ELi1ELb0EN4cute5tupleIJNS5_1CILi128EEENS7_ILi80EEENS7_ILi64EEEEEELi64ENS_10bfloat16_tEfNS_4arch4Sm80ELb0ELb1ELb1ELb1ELb1ELb1ELb1ELb1EEENS1_21CollectiveEpilogueFwdINS6_IJS8_SA_S9_EEENS6_IJNS7_ILi1EEESI_SI_EEESC_SE_Li128ELb1ELb1ELb1ELb0EEENS1_36VarlenDynamicPersistentTileSchedulerILi128ELi80ELi128ELi128ELb1ELb1ELb0ELb1ELb0ELb1EEEEEEEEEvNT_6ParamsE)
        /*0048*/ 	.short	0x0210
        /*004a*/ 	.short	0x0438


	//----- nvinfo : EIATTR_SW_WAR
	.align		4
.L_188:
        /*004c*/ 	.byte	0x04, 0x36
        /*004e*/ 	.short	(.L_190 - .L_189)
.L_189:
        /*0050*/ 	.word	0x00000008
.L_190:


//--------------------- .nv.info._ZN7cutlass13device_kernelIN5flash19enable_sm80_to_sm89INS1_16FlashAttnFwdSm80INS1_25CollectiveMainloopFwdSm80ILi4ELi1ELb0EN4cute5tupleIJNS5_1CILi128EEENS7_ILi112EEENS7_ILi64EEEEEELi64ENS_10bfloat16_tEfNS_4arch4Sm80ELb1ELb0ELb1ELb0ELb1ELb0ELb1ELb1EEENS1_21CollectiveEpilogueFwdINS6_IJS8_SA_S9_EEENS6_IJNS7_ILi1EEESI_SI_EEESC_SE_Li128ELb0ELb1ELb1ELb0EEENS1_30DynamicPersistentTileSchedulerILi128ELi128ELb1ELb1ELb0EEEEEEEEEvNT_6ParamsE --------------------------
	.section	.nv.info._ZN7cutlass13device_kernelIN5flash19enable_sm80_to_sm89INS1_16FlashAttnFwdSm80INS1_25CollectiveMainloopFwdSm80ILi4ELi1ELb0EN4cute5tupleIJNS5_1CILi128EEENS7_ILi112EEENS7_ILi64EEEEEELi64ENS_10bfloat16_tEfNS_4arch4Sm80ELb1ELb0ELb1ELb0ELb1ELb0ELb1ELb1EEENS1_21CollectiveEpilogueFwdINS6_IJS8_SA_S9_EEENS6_IJNS7_ILi1EEESI_SI_EEESC_SE_Li128ELb0ELb1ELb1ELb0EEENS1_30DynamicPersistentTileSchedulerILi128ELi128ELb1ELb1ELb0EEEEEEEEEvNT_6ParamsE,"",@"SHT_CUDA_INFO"
	.sectionflags	@""
	.align	4


	//----- nvinfo : EIATTR_CUDA_API_VERSION
	.align		4
        /*0000*/ 	.byte	0x04, 0x37
        /*0002*/ 	.short	(.L_192 - .L_191)
.L_191:
        /*0004*/ 	.word	0x00000082


	//----- nvinfo : EIATTR_KPARAM_INFO
	.align		4
.L_192:
        /*0008*/ 	.byte	0x04, 0x17
        /*000a*/ 	.short	(.L_194 - .L_193)
.L_193:
        /*000c*/ 	.word	0x00000000
        /*0010*/ 	.short	0x0000
        /*0012*/ 	.short	0x0000
        /*0014*/ 	.byte	0x00, 0xf0, 0xa1, 0x10


	//----- nvinfo : EIATTR_SPARSE_MMA_MASK
	.align		4
.L_194:
        /*0018*/ 	.byte	0x03, 0x50
        /*001a*/ 	.short	0x0000


	//----- nvinfo : EIATTR_MAXREG_COUNT
	.align		4
        /*001c*/ 	.byte	0x03, 0x1b
        /*001e*/ 	.short	0x00ff


	//----- nvinfo : EIATTR_MERCURY_ISA_VERSION
	.align		4
        /*0020*/ 	.byte	0x03, 0x5f
        /*0022*/ 	.short	0x0101


	//----- nvinfo : EIATTR_EXIT_INSTR_OFFSETS
	.align		4
        /*0024*/ 	.byte	0x04, 0x1c
        /*0026*/ 	.short	(.L_196 - .L_195)


	//   ....[0]....
.L_195:
        /*0028*/ 	.word	0x00000010


	//----- nvinfo : EIATTR_MAX_THREADS
	.align		4
.L_196:
        /*002c*/ 	.byte	0x04, 0x05
        /*002e*/ 	.short	(.L_198 - .L_197)
.L_197:
        /*0030*/ 	.word	0x00000080
        /*0034*/ 	.word	0x00000001
        /*0038*/ 	.word	0x00000001


	//----- nvinfo : EIATTR_CBANK_PARAM_SIZE
	.align		4
.L_198:
        /*003c*/ 	.byte	0x03, 0x19
        /*003e*/ 	.short	0x0428


	//----- nvinfo : EIATTR_PARAM_CBANK
	.align		4
        /*0040*/ 	.byte	0x04, 0x0a
        /*0042*/ 	.short	(.L_200 - .L_199)
	.align		4
.L_199:
        /*0044*/ 	.word	index@(.nv.constant0._ZN7cutlass13device_kernelIN5flash19enable_sm80_to_sm89INS1_16FlashAttnFwdSm80INS1_25CollectiveMainloopFwdSm80ILi4ELi1ELb0EN4cute5tupleIJNS5_1CILi128EEENS7_ILi112EEENS7_ILi64EEEEEELi64ENS_10bfloat16_tEfNS_4arch4Sm80ELb1ELb0ELb1ELb0ELb1ELb0ELb1ELb1EEENS1_21CollectiveEpilogueFwdINS6_IJS8_SA_S9_EEENS6_IJNS7_ILi1EEESI_SI_EEESC_SE_Li128ELb0ELb1ELb1ELb0EEENS1_30DynamicPersistentTileSchedulerILi128ELi128ELb1ELb1ELb0EEEEEEEEEvNT_6ParamsE)
        /*0048*/ 	.short	0x0210
        /*004a*/ 	.short	0x0428


	//----- nvinfo : EIATTR_SW_WAR
	.align		4
.L_200:
        /*004c*/ 	.byte	0x04, 0x36
        /*004e*/ 	.short	(.L_202 - .L_201)
.L_201:
        /*0050*/ 	.word	0x00000008
.L_202:


//--------------------- .nv.info._ZN7cutlass13device_kernelIN5flash19enable_sm80_to_sm89INS1_16FlashAttnFwdSm80INS1_25CollectiveMainloopFwdSm80ILi4ELi1ELb0EN4cute5tupleIJNS5_1CILi128EEENS7_ILi80EEENS7_ILi64EEEEEELi64ENS_10bfloat16_tEfNS_4arch4Sm80ELb1ELb0ELb1ELb1ELb1ELb0ELb1ELb1EEENS1_21CollectiveEpilogueFwdINS6_IJS8_SA_S9_EEENS6_IJNS7_ILi1EEESI_SI_EEESC_SE_Li128ELb1ELb1ELb1ELb0EEENS1_36VarlenDynamicPersistentTileSchedulerILi128ELi80ELi128ELi128ELb1ELb1ELb0ELb1ELb1ELb1EEEEEEEEEvNT_6ParamsE --------------------------
	.section	.nv.info._ZN7cutlass13device_kernelIN5flash19enable_sm80_to_sm89INS1_16FlashAttnFwdSm80INS1_25CollectiveMainloopFwdSm80ILi4ELi1ELb0EN4cute5tupleIJNS5_1CILi128EEENS7_ILi80EEENS7_ILi64EEEEEELi64ENS_10bfloat16_tEfNS_4arch4Sm80ELb1ELb0ELb1ELb1ELb1ELb0ELb1ELb1EEENS1_21CollectiveEpilogueFwdINS6_IJS8_SA_S9_EEENS6_IJNS7_ILi1EEESI_SI_EEESC_SE_Li128ELb1ELb1ELb1ELb0EEENS1_36VarlenDynamicPersistentTileSchedulerILi128ELi80ELi128ELi128ELb1ELb1ELb0ELb1ELb1ELb1EEEEEEEEEvNT_6ParamsE,"",@"SHT_CUDA_INFO"
	.sectionflags	@""
	.align	4


	//----- nvinfo : EIATTR_CUDA_API_VERSION
	.align		4
        /*0000*/ 	.byte	0x04, 0x37
        /*0002*/ 	.short	(.L_204 - .L_203)
.L_203:
        /*0004*/ 	.word	0x00000082


	//----- nvinfo : EIATTR_KPARAM_INFO
	.align		4
.L_204:
        /*0008*/ 	.byte	0x04, 0x17
        /*000a*/ 	.short	(.L_206 - .L_205)
.L_205:
        /*000c*/ 	.word	0x00000000
        /*0010*/ 	.short	0x0000
        /*0012*/ 	.short	0x0000
        /*0014*/ 	.byte	0x00, 0xf0, 0xe1, 0x10


	//----- nvinfo : EIATTR_SPARSE_MMA_MASK
	.align		4
.L_206:
        /*0018*/ 	.byte	0x03, 0x50
        /*001a*/ 	.short	0x0000


	//----- nvinfo : EIATTR_MAXREG_COUNT
	.align		4
        /*001c*/ 	.byte	0x03, 0x1b
        /*001e*/ 	.short	0x00ff


	//----- nvinfo : EIATTR_MERCURY_ISA_VERSION
	.align		4
        /*0020*/ 	.byte	0x03, 0x5f
        /*0022*/ 	.short	0x0101


	//----- nvinfo : EIATTR_EXIT_INSTR_OFFSETS
	.align		4
        /*0024*/ 	.byte	0x04, 0x1c
        /*0026*/ 	.short	(.L_208 - .L_207)


	//   ....[0]....
.L_207:
        /*0028*/ 	.word	0x00000010


	//----- nvinfo : EIATTR_MAX_THREADS
	.align		4
.L_208:
        /*002c*/ 	.byte	0x04, 0x05
        /*002e*/ 	.short	(.L_210 - .L_209)
.L_209:
        /*0030*/ 	.word	0x00000080
        /*0034*/ 	.word	0x00000001
        /*0038*/ 	.word	0x00000001


	//----- nvinfo : EIATTR_CBANK_PARAM_SIZE
	.align		4
.L_210:
        /*003c*/ 	.byte	0x03, 0x19
        /*003e*/ 	.short	0x0438


	//----- nvinfo : EIATTR_PARAM_CBANK
	.align		4
        /*0040*/ 	.byte	0x04, 0x0a
        /*0042*/ 	.short	(.L_212 - .L_211)
	.align		4
.L_211:
        /*0044*/ 	.word	index@(.nv.constant0._ZN7cutlass13device_kernelIN5flash19enable_sm80_to_sm89INS1_16FlashAttnFwdSm80INS1_25CollectiveMainloopFwdSm80ILi4ELi1ELb0EN4cute5tupleIJNS5_1CILi128EEENS7_ILi80EEENS7_ILi64EEEEEELi64ENS_10bfloat16_tEfNS_4arch4Sm80ELb1ELb0ELb1ELb1ELb1ELb0ELb1ELb1EEENS1_21CollectiveEpilogueFwdINS6_IJS8_SA_S9_EEENS6_IJNS7_ILi1EEESI_SI_EEESC_SE_Li128ELb1ELb1ELb1ELb0EEENS1_36VarlenDynamicPersistentTileSchedulerILi128ELi80ELi128ELi128ELb1ELb1ELb0ELb1ELb1ELb1EEEEEEEEEvNT_6ParamsE)
        /*0048*/ 	.short	0x0210
        /*004a*/ 	.short	0x0438


	//----- nvinfo : EIATTR_SW_WAR
	.align		4
.L_212:
        /*004c*/ 	.byte	0x04, 0x36
        /*004e*/ 	.short	(.L_214 - .L_213)
.L_213:
        /*0050*/ 	.word	0x00000008
.L_214:


//--------------------- .nv.info._ZN7cutlass13device_kernelIN5flash19enable_sm80_to_sm89INS1_16FlashAttnFwdSm80INS1_25CollectiveMainloopFwdSm80ILi4ELi1ELb0EN4cute5tupleIJNS5_1CILi128EEENS7_ILi80EEENS7_ILi64EEEEEELi64ENS_10bfloat16_tEfNS_4arch4Sm80ELb1ELb0ELb1ELb1ELb1ELb1ELb1ELb1EEENS1_21CollectiveEpilogueFwdINS6_IJS8_SA_S9_EEENS6_IJNS7_ILi1EEESI_SI_EEESC_SE_Li128ELb1ELb1ELb1ELb0EEENS1_36VarlenDynamicPersistentTileSchedulerILi128ELi80ELi128ELi128ELb1ELb1ELb0ELb1ELb1ELb1EEEEEEEEEvNT_6ParamsE --------------------------
	.section	.nv.info._ZN7cutlass13device_kernelIN5flash19enable_sm80_to_sm89INS1_16FlashAttnFwdSm80INS1_25CollectiveMainloopFwdSm80ILi4ELi1ELb0EN4cute5tupleIJNS5_1CILi128EEENS7_ILi80EEENS7_ILi64EEEEEELi64ENS_10bfloat16_tEfNS_4arch4Sm80ELb1ELb0ELb1ELb1ELb1ELb1ELb1ELb1EEENS1_21CollectiveEpilogueFwdINS6_IJS8_SA_S9_EEENS6_IJNS7_ILi1EEESI_SI_EEESC_SE_Li128ELb1ELb1ELb1ELb0EEENS1_36VarlenDynamicPersistentTileSchedulerILi128ELi80ELi128ELi128ELb1ELb1ELb0ELb1ELb1ELb1EEEEEEEEEvNT_6ParamsE,"",@"SHT_CUDA_INFO"
	.sectionflags	@""
	.align	4


	//----- nvinfo : EIATTR_CUDA_API_VERSION
	.align		4
        /*0000*/ 	.byte	0x04, 0x37
        /*0002*/ 	.short	(.L_216 - .L_215)
.L_215:
        /*0004*/ 	.word	0x00000082


	//----- nvinfo : EIATTR_KPARAM_INFO
	.align		4
.L_216:
        /*0008*/ 	.byte	0x04, 0x17
        /*000a*/ 	.short	(.L_218 - .L_217)
.L_217:
        /*000c*/ 	.word	0x00000000
        /*0010*/ 	.short	0x0000
        /*0012*/ 	.short	0x0000
        /*0014*/ 	.byte	0x00, 0xf0, 0xe1, 0x10


	//----- nvinfo : EIATTR_SPARSE_MMA_MASK
	.align		4
.L_218:
        /*0018*/ 	.byte	0x03, 0x50
        /*001a*/ 	.short	0x0000


	//----- nvinfo : EIATTR_MAXREG_COUNT
	.align		4
        /*001c*/ 	.byte	0x03, 0x1b
        /*001e*/ 	.short	0x00ff


	//----- nvinfo : EIATTR_MERCURY_ISA_VERSION
	.align		4
        /*0020*/ 	.byte	0x03, 0x5f
        /*0022*/ 	.short	0x0101


	//----- nvinfo : EIATTR_EXIT_INSTR_OFFSETS
	.align		4
        /*0024*/ 	.byte	0x04, 0x1c
        /*0026*/ 	.short	(.L_220 - .L_219)


	//   ....[0]....
.L_219:
        /*0028*/ 	.word	0x00000010


	//----- nvinfo : EIATTR_MAX_THREADS
	.align		4
.L_220:
        /*002c*/ 	.byte	0x04, 0x05
        /*002e*/ 	.short	(.L_222 - .L_221)
.L_221:
        /*0030*/ 	.word	0x00000080
        /*0034*/ 	.word	0x00000001
        /*0038*/ 	.word	0x00000001


	//----- nvinfo : EIATTR_CBANK_PARAM_SIZE
	.align		4
.L_222:
        /*003c*/ 	.byte	0x03, 0x19
        /*003e*/ 	.short	0x0438


	//----- nvinfo : EIATTR_PARAM_CBANK
	.align		4
        /*0040*/ 	.byte	0x04, 0x0a
        /*0042*/ 	.short	(.L_224 - .L_223)
	.align		4
.L_223:
        /*0044*/ 	.word	index@(.nv.constant0._ZN7cutlass13device_kernelIN5flash19enable_sm80_to_sm89INS1_16FlashAttnFwdSm80INS1_25CollectiveMainloopFwdSm80ILi4ELi1ELb0EN4cute5tupleIJNS5_1CILi128EEENS7_ILi80EEENS7_ILi64EEEEEELi64ENS_10bfloat16_tEfNS_4arch4Sm80ELb1ELb0ELb1ELb1ELb1ELb1ELb1ELb1EEENS1_21CollectiveEpilogueFwdINS6_IJS8_SA_S9_EEENS6_IJNS7_ILi1EEESI_SI_EEESC_SE_Li128ELb1ELb1ELb1ELb0EEENS1_36VarlenDynamicPersistentTileSchedulerILi128ELi80ELi128ELi128ELb1ELb1ELb0ELb1ELb1ELb1EEEEEEEEEvNT_6ParamsE)
        /*0048*/ 	.short	0x0210
        /*004a*/ 	.short	0x0438


	//----- nvinfo : EIATTR_SW_WAR
	.align		4
.L_224:
        /*004c*/ 	.byte	0x04, 0x36
        /*004e*/ 	.short	(.L_226 - .L_225)
.L_225:
        /*0050*/ 	.word	0x00000008
.L_226:


//--------------------- .nv.info._ZN7cutlass13device_kernelIN5flash19enable_sm80_to_sm89INS1_16FlashAttnFwdSm80INS1_25CollectiveMainloopFwdSm80ILi4ELi1ELb0EN4cute5tupleIJNS5_1CILi128EEENS7_ILi112EEENS7_ILi64EEEEEELi64ENS_10bfloat16_tEfNS_4arch4Sm80ELb0ELb0ELb0ELb0ELb1ELb0ELb1ELb1EEENS1_21CollectiveEpilogueFwdINS6_IJS8_SA_S9_EEENS6_IJNS7_ILi1EEESI_SI_EEESC_SE_Li128ELb0ELb1ELb1ELb0EEENS1_19SingleTileSchedulerILb0ELb1ELb1ELi128EEEEEEEEEvNT_6ParamsE --------------------------
	.section	.nv.info._ZN7cutlass13device_kernelIN5flash19enable_sm80_to_sm89INS1_16FlashAttnFwdSm80INS1_25CollectiveMainloopFwdSm80ILi4ELi1ELb0EN4cute5tupleIJNS5_1CILi128EEENS7_ILi112EEENS7_ILi64EEEEEELi64ENS_10bfloat16_tEfNS_4arch4Sm80ELb0ELb0ELb0ELb0ELb1ELb0ELb1ELb1EEENS1_21CollectiveEpilogueFwdINS6_IJS8_SA_S9_EEENS6_IJNS7_ILi1EEESI_SI_EEESC_SE_Li128ELb0ELb1ELb1ELb0EEENS1_19SingleTileSchedulerILb0ELb1ELb1ELi128EEEEEEEEEvNT_6ParamsE,"",@"SHT_CUDA_INFO"
	.sectionflags	@""
	.align	4


	//----- nvinfo : EIATTR_CUDA_API_VERSION
	.align		4
        /*0000*/ 	.byte	0x04, 0x37
        /*0002*/ 	.short	(.L_228 - .L_227)
.L_227:
        /*0004*/ 	.word	0x00000082


	//----- nvinfo : EIATTR_KPARAM_INFO
	.align		4
.L_228:
        /*0008*/ 	.byte	0x04, 0x17
        /*000a*/ 	.short	(.L_230 - .L_229)
.L_229:
        /*000c*/ 	.word	0x00000000
        /*0010*/ 	.short	0x0000
        /*0012*/ 	.short	0x0000
        /*0014*/ 	.byte	0x00, 0xf0, 0x61, 0x10


	//----- nvinfo : EIATTR_SPARSE_MMA_MASK
	.align		4
.L_230:
        /*0018*/ 	.byte	0x03, 0x50
        /*001a*/ 	.short	0x0000


	//----- nvinfo : EIATTR_MAXREG_COUNT
	.align		4
        /*001c*/ 	.byte	0x03, 0x1b
        /*001e*/ 	.short	0x00ff


	//----- nvinfo : EIATTR_MERCURY_ISA_VERSION
	.align		4
        /*0020*/ 	.byte	0x03, 0x5f
        /*0022*/ 	.short	0x0101


	//----- nvinfo : EIATTR_EXIT_INSTR_OFFSETS
	.align		4
        /*0024*/ 	.byte	0x04, 0x1c
        /*0026*/ 	.short	(.L_232 - .L_231)


	//   ....[0]....
.L_231:
        /*0028*/ 	.word	0x00000010


	//----- nvinfo : EIATTR_MAX_THREADS
	.align		4
.L_232:
        /*002c*/ 	.byte	0x04, 0x05
        /*002e*/ 	.short	(.L_234 - .L_233)
.L_233:
        /*0030*/ 	.word	0x00000080
        /*0034*/ 	.word	0x00000001
        /*0038*/ 	.word	0x00000001


	//----- nvinfo : EIATTR_CBANK_PARAM_SIZE
	.align		4
.L_234:
        /*003c*/ 	.byte	0x03, 0x19
        /*003e*/ 	.short	0x0418


	//----- nvinfo : EIATTR_PARAM_CBANK
	.align		4
        /*0040*/ 	.byte	0x04, 0x0a
        /*0042*/ 	.short	(.L_236 - .L_235)
	.align		4
.L_235:
        /*0044*/ 	.word	index@(.nv.constant0._ZN7cutlass13device_kernelIN5flash19enable_sm80_to_sm89INS1_16FlashAttnFwdSm80INS1_25CollectiveMainloopFwdSm80ILi4ELi1ELb0EN4cute5tupleIJNS5_1CILi128EEENS7_ILi112EEENS7_ILi64EEEEEELi64ENS_10bfloat16_tEfNS_4arch4Sm80ELb0ELb0ELb0ELb0ELb1ELb0ELb1ELb1EEENS1_21CollectiveEpilogueFwdINS6_IJS8_SA_S9_EEENS6_IJNS7_ILi1EEESI_SI_EEESC_SE_Li128ELb0ELb1ELb1ELb0EEENS1_19SingleTileSchedulerILb0ELb1ELb1ELi128EEEEEEEEEvNT_6ParamsE)
        /*0048*/ 	.short	0x0210
        /*004a*/ 	.short	0x0418


	//----- nvinfo : EIATTR_SW_WAR
	.align		4
.L_236:
        /*004c*/ 	.byte	0x04, 0x36
        /*004e*/ 	.short	(.L_238 - .L_237)
.L_237:
        /*0050*/ 	.word	0x00000008
.L_238:


//--------------------- .nv.info._ZN7cutlass13device_kernelIN5flash19enable_sm80_to_sm89INS1_16FlashAttnFwdSm80INS1_25CollectiveMainloopFwdSm80ILi4ELi1ELb0EN4cute5tupleIJNS5_1CILi128EEENS7_ILi80EEENS7_ILi64EEEEEELi64ENS_10bfloat16_tEfNS_4arch4Sm80ELb0ELb0ELb0ELb1ELb1ELb0ELb1ELb1EEENS1_21CollectiveEpilogueFwdINS6_IJS8_SA_S9_EEENS6_IJNS7_ILi1EEESI_SI_EEESC_SE_Li128ELb1ELb1ELb1ELb0EEENS1_36VarlenDynamicPersistentTileSchedulerILi128ELi80ELi128ELi128ELb1ELb1ELb0ELb0ELb1ELb1EEEEEEEEEvNT_6ParamsE --------------------------
	.section	.nv.info._ZN7cutlass13device_kernelIN5flash19enable_sm80_to_sm89INS1_16FlashAttnFwdSm80INS1_25CollectiveMainloopFwdSm80ILi4ELi1ELb0EN4cute5tupleIJNS5_1CILi128EEENS7_ILi80EEENS7_ILi64EEEEEELi64ENS_10bfloat16_tEfNS_4arch4Sm80ELb0ELb0ELb0ELb1ELb1ELb0ELb1ELb1EEENS1_21CollectiveEpilogueFwdINS6_IJS8_SA_S9_EEENS6_IJNS7_ILi1EEESI_SI_EEESC_SE_Li128ELb1ELb1ELb1ELb0EEENS1_36VarlenDynamicPersistentTileSchedulerILi128ELi80ELi128ELi128ELb1ELb1ELb0ELb0ELb1ELb1EEEEEEEEEvNT_6ParamsE,"",@"SHT_CUDA_INFO"
	.sectionflags	@""
	.align	4


	//----- nvinfo : EIATTR_CUDA_API_VERSION
	.align		4
        /*0000*/ 	.byte	0x04, 0x37
        /*0002*/ 	.short	(.L_240 - .L_239)
.L_239:
        /*0004*/ 	.word	0x00000082


	//----- nvinfo : EIATTR_KPARAM_INFO
	.align		4
.L_240:
        /*0008*/ 	.byte	0x04, 0x17
        /*000a*/ 	.short	(.L_242 - .L_241)
.L_241:
        /*000c*/ 	.word	0x00000000
        /*0010*/ 	.short	0x0000
        /*0012*/ 	.short	0x0000
        /*0014*/ 	.byte	0x00, 0xf0, 0xe1, 0x10


	//----- nvinfo : EIATTR_SPARSE_MMA_MASK
	.align		4
.L_242:
        /*0018*/ 	.byte	0x03, 0x50
        /*001a*/ 	.short	0x0000


	//----- nvinfo : EIATTR_MAXREG_COUNT
	.align		4
        /*001c*/ 	.byte	0x03, 0x1b
        /*001e*/ 	.short	0x00ff


	//----- nvinfo : EIATTR_MERCURY_ISA_VERSION
	.align		4
        /*0020*/ 	.byte	0x03, 0x5f
        /*0022*/ 	.short	0x0101


	//----- nvinfo : EIATTR_EXIT_INSTR_OFFSETS
	.align		4
        /*0024*/ 	.byte	0x04, 0x1c
        /*0026*/ 	.short	(.L_244 - .L_243)


	//   ....[0]....
.L_243:
        /*0028*/ 	.word	0x00000010


	//----- nvinfo : EIATTR_MAX_THREADS
	.align		4
.L_244:
        /*002c*/ 	.byte	0x04, 0x05
        /*002e*/ 	.short	(.L_246 - .L_245)
.L_245:
        /*0030*/ 	.word	0x00000080
        /*0034*/ 	.word	0x00000001
        /*0038*/ 	.word	0x00000001


	//----- nvinfo : EIATTR_CBANK_PARAM_SIZE
	.align		4
.L_246:
        /*003c*/ 	.byte	0x03, 0x19
        /*003e*/ 	.short	0x0438


	//----- nvinfo : EIATTR_PARAM_CBANK
	.align		4
        /*0040*/ 	.byte	0x04, 0x0a
        /*0042*/ 	.short	(.L_248 - .L_247)
	.align		4
.L_247:
        /*0044*/ 	.word	index@(.nv.constant0._ZN7cutlass13device_kernelIN5flash19enable_sm80_to_sm89INS1_16FlashAttnFwdSm80INS1_25CollectiveMainloopFwdSm80ILi4ELi1ELb0EN4cute5tupleIJNS5_1CILi128EEENS7_ILi80EEENS7_ILi64EEEEEELi64ENS_10bfloat16_tEfNS_4arch4Sm80ELb0ELb0ELb0ELb1ELb1ELb0ELb1ELb1EEENS1_21CollectiveEpilogueFwdINS6_IJS8_SA_S9_EEENS6_IJNS7_ILi1EEESI_SI_EEESC_SE_Li128ELb1ELb1ELb1ELb0EEENS1_36VarlenDynamicPersistentTileSchedulerILi128ELi80ELi128ELi128ELb1ELb1ELb0ELb0ELb1ELb1EEEEEEEEEvNT_6ParamsE)
        /*0048*/ 	.short	0x0210
        /*004a*/ 	.short	0x0438


	//----- nvinfo : EIATTR_SW_WAR
	.align		4
.L_248:
        /*004c*/ 	.byte	0x04, 0x36
        /*004e*/ 	.short	(.L_250 - .L_249)
.L_249:
        /*0050*/ 	.word	0x00000008
.L_250:


//--------------------- .nv.info._ZN7cutlass13device_kernelIN5flash19enable_sm80_to_sm89INS1_16FlashAttnFwdSm80INS1_25CollectiveMainloopFwdSm80ILi4ELi1ELb0EN4cute5tupleIJNS5_1CILi128EEENS7_ILi80EEENS7_ILi64EEEEEELi64ENS_10bfloat16_tEfNS_4arch4Sm80ELb0ELb0ELb0ELb1ELb1ELb1ELb1ELb1EEENS1_21CollectiveEpilogueFwdINS6_IJS8_SA_S9_EEENS6_IJNS7_ILi1EEESI_SI_EEESC_SE_Li128ELb1ELb1ELb1ELb0EEENS1_36VarlenDynamicPersistentTileSchedulerILi128ELi80ELi128ELi128ELb1ELb1ELb0ELb0ELb1ELb1EEEEEEEEEvNT_6ParamsE --------------------------
	.section	.nv.info._ZN7cutlass13device_kernelIN5flash19enable_sm80_to_sm89INS1_16FlashAttnFwdSm80INS1_25CollectiveMainloopFwdSm80ILi4ELi1ELb0EN4cute5tupleIJNS5_1CILi128EEENS7_ILi80EEENS7_ILi64EEEEEELi64ENS_10bfloat16_tEfNS_4arch4Sm80ELb0ELb0ELb0ELb1ELb1ELb1ELb1ELb1EEENS1_21CollectiveEpilogueFwdINS6_IJS8_SA_S9_EEENS6_IJNS7_ILi1EEESI_SI_EEESC_SE_Li128ELb1ELb1ELb1ELb0EEENS1_36VarlenDynamicPersistentTileSchedulerILi128ELi80ELi128ELi128ELb1ELb1ELb0ELb0ELb1ELb1EEEEEEEEEvNT_6ParamsE,"",@"SHT_CUDA_INFO"
	.sectionflags	@""
	.align	4


	//----- nvinfo : EIATTR_CUDA_API_VERSION
	.align		4
        /*0000*/ 	.byte	0x04, 0x37
        /*0002*/ 	.short	(.L_252 - .L_251)
.L_251:
        /*0004*/ 	.word	0x00000082


	//----- nvinfo : EIATTR_KPARAM_INFO
	.align		4
.L_252:
        /*0008*/ 	.byte	0x04, 0x17
        /*000a*/ 	.short	(.L_254 - .L_253)
.L_253:
        /*000c*/ 	.word	0x00000000
        /*0010*/ 	.short	0x0000
        /*0012*/ 	.short	0x0000
        /*0014*/ 	.byte	0x00, 0xf0, 0xe1, 0x10


	//----- nvinfo : EIATTR_SPARSE_MMA_MASK
	.align		4
.L_254:
        /*0018*/ 	.byte	0x03, 0x50
        /*001a*/ 	.short	0x0000


	//----- nvinfo : EIATTR_MAXREG_COUNT
	.align		4
        /*001c*/ 	.byte	0x03, 0x1b
        /*001e*/ 	.short	0x00ff


	//----- nvinfo : EIATTR_MERCURY_ISA_VERSION
	.align		4
        /*0020*/ 	.byte	0x03, 0x5f
        /*0022*/ 	.short	0x0101


	//----- nvinfo : EIATTR_EXIT_INSTR_OFFSETS
	.align		4
        /*0024*/ 	.byte	0x04, 0x1c
        /*0026*/ 	.short	(.L_256 - .L_255)


	//   ....[0]....
.L_255:
        /*0028*/ 	.word	0x00000010


	//----- nvinfo : EIATTR_MAX_THREADS
	.align		4
.L_256:
        /*002c*/ 	.byte	0x04, 0x05
        /*002e*/ 	.short	(.L_258 - .L_257)
.L_257:
        /*0030*/ 	.word	0x00000080
        /*0034*/ 	.word	0x00000001
        /*0038*/ 	.word	0x00000001


	//----- nvinfo : EIATTR_CBANK_PARAM_SIZE
	.align		4
.L_258:
        /*003c*/ 	.byte	0x03, 0x19
        /*003e*/ 	.short	0x0438


	//----- nvinfo : EIATTR_PARAM_CBANK
	.align		4
        /*0040*/ 	.byte	0x04, 0x0a
        /*0042*/ 	.short	(.L_260 - .L_259)
	.align		4
.L_259:
        /*0044*/ 	.word	index@(.nv.constant0._ZN7cutlass13device_kernelIN5flash19enable_sm80_to_sm89INS1_16FlashAttnFwdSm80INS1_25CollectiveMainloopFwdSm80ILi4ELi1ELb0EN4cute5tupleIJNS5_1CILi128EEENS7_ILi80EEENS7_ILi64EEEEEELi64ENS_10bfloat16_tEfNS_4arch4Sm80ELb0ELb0ELb0ELb1ELb1ELb1ELb1ELb1EEENS1_21CollectiveEpilogueFwdINS6_IJS8_SA_S9_EEENS6_IJNS7_ILi1EEESI_SI_EEESC_SE_Li128ELb1ELb1ELb1ELb0EEENS1_36VarlenDynamicPersistentTileSchedulerILi128ELi80ELi128ELi128ELb1ELb1ELb0ELb0ELb1ELb1EEEEEEEEEvNT_6ParamsE)
        /*0048*/ 	.short	0x0210
        /*004a*/ 	.short	0x0438


	//----- nvinfo : EIATTR_SW_WAR
	.align		4
.L_260:
        /*004c*/ 	.byte	0x04, 0x36
        /*004e*/ 	.short	(.L_262 - .L_261)
.L_261:
        /*0050*/ 	.word	0x00000008
.L_262:


//--------------------- .nv.info._ZN7cutlass13device_kernelIN5flash19enable_sm80_to_sm89INS1_16FlashAttnFwdSm80INS1_25CollectiveMainloopFwdSm80ILi4ELi1ELb0EN4cute5tupleIJNS5_1CILi128EEENS7_ILi96EEENS7_ILi64EEEEEELi64ENS_10bfloat16_tEfNS_4arch4Sm80ELb0ELb1ELb0ELb0ELb1ELb0ELb1ELb1EEENS1_21CollectiveEpilogueFwdINS6_IJS8_SA_S9_EEENS6_IJNS7_ILi1EEESI_SI_EEESC_SE_Li128ELb0ELb1ELb1ELb0EEENS1_19SingleTileSchedulerILb0ELb1ELb1ELi128EEEEEEEEEvNT_6ParamsE --------------------------
	.section	.nv.info._ZN7cutlass13device_kernelIN5flash19enable_sm80_to_sm89INS1_16FlashAttnFwdSm80INS1_25CollectiveMainloopFwdSm80ILi4ELi1ELb0EN4cute5tupleIJNS5_1CILi128EEENS7_ILi96EEENS7_ILi64EEEEEELi64ENS_10bfloat16_tEfNS_4arch4Sm80ELb0ELb1ELb0ELb0ELb1ELb0ELb1ELb1EEENS1_21CollectiveEpilogueFwdINS6_IJS8_SA_S9_EEENS6_IJNS7_ILi1EEESI_SI_EEESC_SE_Li128ELb0ELb1ELb1ELb0EEENS1_19SingleTileSchedulerILb0ELb1ELb1ELi128EEEEEEEEEvNT_6ParamsE,"",@"SHT_CUDA_INFO"
	.sectionflags	@""
	.align	4


	//----- nvinfo : EIATTR_CUDA_API_VERSION
	.align		4
        /*0000*/ 	.byte	0x04, 0x37
        /*0002*/ 	.short	(.L_264 - .L_263)
.L_263:
        /*0004*/ 	.word	0x00000082


	//----- nvinfo : EIATTR_KPARAM_INFO
	.align		4
.L_264:
        /*0008*/ 	.byte	0x04, 0x17
        /*000a*/ 	.short	(.L_266 - .L_265)
.L_265:
        /*000c*/ 	.word	0x00000000
        /*0010*/ 	.short	0x0000
        /*0012*/ 	.short	0x0000
        /*0014*/ 	.byte	0x00, 0xf0, 0x61, 0x10


	//----- nvinfo : EIATTR_SPARSE_MMA_MASK
	.align		4
.L_266:
        /*0018*/ 	.byte	0x03, 0x50
        /*001a*/ 	.short	0x0000


	//----- nvinfo : EIATTR_MAXREG_COUNT
	.align		4
        /*001c*/ 	.byte	0x03, 0x1b
        /*001e*/ 	.short	0x00ff


	//----- nvinfo : EIATTR_MERCURY_ISA_VERSION
	.align		4
        /*0020*/ 	.byte	0x03, 0x5f
        /*0022*/ 	.short	0x0101


	//----- nvinfo : EIATTR_EXIT_INSTR_OFFSETS
	.align		4
        /*0024*/ 	.byte	0x04, 0x1c
        /*0026*/ 	.short	(.L_268 - .L_267)


	//   ....[0]....
.L_267:
        /*0028*/ 	.word	0x00000010


	//----- nvinfo : EIATTR_MAX_THREADS
	.align		4
.L_268:
        /*002c*/ 	.byte	0x04, 0x05
        /*002e*/ 	.short	(.L_270 - .L_269)
.L_269:
        /*0030*/ 	.word	0x00000080
        /*0034*/ 	.word	0x00000001
        /*0038*/ 	.word	0x00000001


	//----- nvinfo : EIATTR_CBANK_PARAM_SIZE
	.align		4
.L_270:
        /*003c*/ 	.byte	0x03, 0x19
        /*003e*/ 	.short	0x0418


	//----- nvinfo : EIATTR_PARAM_CBANK
	.align		4
        /*0040*/ 	.byte	0x04, 0x0a
        /*0042*/ 	.short	(.L_272 - .L_271)
	.align		4
.L_271:
        /*0044*/ 	.word	index@(.nv.constant0._ZN7cutlass13device_kernelIN5flash19enable_sm80_to_sm89INS1_16FlashAttnFwdSm80INS1_25CollectiveMainloopFwdSm80ILi4ELi1ELb0EN4cute5tupleIJNS5_1CILi128EEENS7_ILi96EEENS7_ILi64EEEEEELi64ENS_10bfloat16_tEfNS_4arch4Sm80ELb0ELb1ELb0ELb0ELb1ELb0ELb1ELb1EEENS1_21CollectiveEpilogueFwdINS6_IJS8_SA_S9_EEENS6_IJNS7_ILi1EEESI_SI_EEESC_SE_Li128ELb0ELb1ELb1ELb0EEENS1_19SingleTileSchedulerILb0ELb1ELb1ELi128EEEEEEEEEvNT_6ParamsE)
        /*0048*/ 	.short	0x0210
        /*004a*/ 	.short	0x0418


	//----- nvinfo : EIATTR_SW_WAR
	.align		4
.L_272:
        /*004c*/ 	.byte	0x04, 0x36
        /*004e*/ 	.short	(.L_274 - .L_273)
.L_273:
        /*0050*/ 	.word	0x00000008
.L_274:


//--------------------- .nv.info._ZN7cutlass13device_kernelIN5flash19enable_sm80_to_sm89INS1_16FlashAttnFwdSm80INS1_25CollectiveMainloopFwdSm80ILi4ELi1ELb0EN4cute5tupleIJNS5_1CILi128EEENS7_ILi80EEENS7_ILi64EEEEEELi64ENS_10bfloat16_tEfNS_4arch4Sm80ELb0ELb1ELb0ELb1ELb1ELb0ELb1ELb1EEENS1_21CollectiveEpilogueFwdINS6_IJS8_SA_S9_EEENS6_IJNS7_ILi1EEESI_SI_EEESC_SE_Li128ELb1ELb1ELb1ELb0EEENS1_36VarlenDynamicPersistentTileSchedulerILi128ELi80ELi128ELi128ELb1ELb1ELb0ELb1ELb0ELb1EEEEEEEEEvNT_6ParamsE --------------------------
	.section	.nv.info._ZN7cutlass13device_kernelIN5flash19enable_sm80_to_sm89INS1_16FlashAttnFwdSm80INS1_25CollectiveMainloopFwdSm80ILi4ELi1ELb0EN4cute5tupleIJNS5_1CILi128EEENS7_ILi80EEENS7_ILi64EEEEEELi64ENS_10bfloat16_tEfNS_4arch4Sm80ELb0ELb1ELb0ELb1ELb1ELb0ELb1ELb1EEENS1_21CollectiveEpilogueFwdINS6_IJS8_SA_S9_EEENS6_IJNS7_ILi1EEESI_SI_EEESC_SE_Li128ELb1ELb1ELb1ELb0EEENS1_36VarlenDynamicPersistentTileSchedulerILi128ELi80ELi128ELi128ELb1ELb1ELb0ELb1ELb0ELb1EEEEEEEEEvNT_6ParamsE,"",@"SHT_CUDA_INFO"
	.sectionflags	@""
	.align	4


	//----- nvinfo : EIATTR_CUDA_API_VERSION
	.align		4
        /*0000*/ 	.byte	0x04, 0x37
        /*0002*/ 	.short	(.L_276 - .L_275)
.L_275:
        /*0004*/ 	.word	0x00000082


	//----- nvinfo : EIATTR_KPARAM_INFO
	.align		4
.L_276:
        /*0008*/ 	.byte	0x04, 0x17
        /*000a*/ 	.short	(.L_278 - .L_277)
.L_277:
        /*000c*/ 	.word	0x00000000
        /*0010*/ 	.short	0x0000
        /*0012*/ 	.short	0x0000
        /*0014*/ 	.byte	0x00, 0xf0, 0xe1, 0x10


	//----- nvinfo : EIATTR_SPARSE_MMA_MASK
	.align		4
.L_278:
        /*0018*/ 	.byte	0x03, 0x50
        /*001a*/ 	.short	0x0000


	//----- nvinfo : EIATTR_MAXREG_COUNT
	.align		4
        /*001c*/ 	.byte	0x03, 0x1b
        /*001e*/ 	.short	0x00ff


	//----- nvinfo : EIATTR_MERCURY_ISA_VERSION
	.align		4
        /*0020*/ 	.byte	0x03, 0x5f
        /*0022*/ 	.short	0x0101


	//----- nvinfo : EIATTR_EXIT_INSTR_OFFSETS
	.align		4
        /*0024*/ 	.byte	0x04, 0x1c
        /*0026*/ 	.short	(.L_280 - .L_279)


	//   ....[0]....
.L_279:
        /*0028*/ 	.word	0x00000010


	//----- nvinfo : EIATTR_MAX_THREADS
	.align		4
.L_280:
        /*002c*/ 	.byte	0x04, 0x05
        /*002e*/ 	.short	(.L_282 - .L_281)
.L_281:
        /*0030*/ 	.word	0x00000080
        /*0034*/ 	.word	0x00000001
        /*0038*/ 	.word	0x00000001


	//----- nvinfo : EIATTR_CBANK_PARAM_SIZE
	.align		4
.L_282:
        /*003c*/ 	.byte	0x03, 0x19
        /*003e*/ 	.short	0x0438


	//----- nvinfo : EIATTR_PARAM_CBANK
	.align		4
        /*0040*/ 	.byte	0x04, 0x0a
        /*0042*/ 	.short	(.L_284 - .L_283)
	.align		4
.L_283:
        /*0044*/ 	.word	index@(.nv.constant0._ZN7cutlass13device_kernelIN5flash19enable_sm80_to_sm89INS1_16FlashAttnFwdSm80INS1_25CollectiveMainloopFwdSm80ILi4ELi1ELb0EN4cute5tupleIJNS5_1CILi128EEENS7_ILi80EEENS7_ILi64EEEEEELi64ENS_10bfloat16_tEfNS_4arch4Sm80ELb0ELb1ELb0ELb1ELb1ELb0ELb1ELb1EEENS1_21CollectiveEpilogueFwdINS6_IJS8_SA_S9_EEENS6_IJNS7_ILi1EEESI_SI_EEESC_SE_Li128ELb1ELb1ELb1ELb0EEENS1_36VarlenDynamicPersistentTileSchedulerILi128ELi80ELi128ELi128ELb1ELb1ELb0ELb1ELb0ELb1EEEEEEEEEvNT_6ParamsE)
        /*0048*/ 	.short	0x0210
        /*004a*/ 	.short	0x0438


	//----- nvinfo : EIATTR_SW_WAR
	.align		4
.L_284:
        /*004c*/ 	.byte	0x04, 0x36
        /*004e*/ 	.short	(.L_286 - .L_285)
.L_285:
        /*0050*/ 	.word	0x00000008
.L_286:


//--------------------- .nv.info._ZN7cutlass13device_kernelIN5flash19enable_sm80_to_sm89INS1_16FlashAttnFwdSm80INS1_25CollectiveMainloopFwdSm80ILi4ELi1ELb0EN4cute5tupleIJNS5_1CILi128EEENS7_ILi80EEENS7_ILi64EEEEEELi64ENS_10bfloat16_tEfNS_4arch4Sm80ELb0ELb1ELb0ELb1ELb1ELb1ELb1ELb1EEENS1_21CollectiveEpilogueFwdINS6_IJS8_SA_S9_EEENS6_IJNS7_ILi1EEESI_SI_EEESC_SE_Li128ELb1ELb1ELb1ELb0EEENS1_36VarlenDynamicPersistentTileSchedulerILi128ELi80ELi128ELi128ELb1ELb1ELb0ELb1ELb0ELb1EEEEEEEEEvNT_6ParamsE --------------------------
	.section	.nv.info._ZN7cutlass13device_kernelIN5flash19enable_sm80_to_sm89INS1_16FlashAttnFwdSm80INS1_25CollectiveMainloopFwdSm80ILi4ELi1ELb0EN4cute5tupleIJNS5_1CILi128EEENS7_ILi80EEENS7_ILi64EEEEEELi64ENS_10bfloat16_tEfNS_4arch4Sm80ELb0ELb1ELb0ELb1ELb1ELb1ELb1ELb1EEENS1_21CollectiveEpilogueFwdINS6_IJS8_SA_S9_EEENS6_IJNS7_ILi1EEESI_SI_EEESC_SE_Li128ELb1ELb1ELb1ELb0EEENS1_36VarlenDynamicPersistentTileSchedulerILi128ELi80ELi128ELi128ELb1ELb1ELb0ELb1ELb0ELb1EEEEEEEEEvNT_6ParamsE,"",@"SHT_CUDA_INFO"
	.sectionflags	@""
	.align	4


	//----- nvinfo : EIATTR_CUDA_API_VERSION
	.align		4
        /*0000*/ 	.byte	0x04, 0x37
        /*0002*/ 	.short	(.L_288 - .L_287)
.L_287:
        /*0004*/ 	.word	0x00000082


	//----- nvinfo : EIATTR_KPARAM_INFO
	.align		4
.L_288:
        /*0008*/ 	.byte	0x04, 0x17
        /*000a*/ 	.short	(.L_290 - .L_289)
.L_289:
        /*000c*/ 	.word	0x00000000
        /*0010*/ 	.short	0x0000
        /*0012*/ 	.short	0x0000
        /*0014*/ 	.byte	0x00, 0xf0, 0xe1, 0x10


	//----- nvinfo : EIATTR_SPARSE_MMA_MASK
	.align		4
.L_290:
        /*0018*/ 	.byte	0x03, 0x50
        /*001a*/ 	.short	0x0000


	//----- nvinfo : EIATTR_MAXREG_COUNT
	.align		4
        /*001c*/ 	.byte	0x03, 0x1b
        /*001e*/ 	.short	0x00ff


	//----- nvinfo : EIATTR_MERCURY_ISA_VERSION
	.align		4
        /*0020*/ 	.byte	0x03, 0x5f
        /*0022*/ 	.short	0x0101


	//----- nvinfo : EIATTR_EXIT_INSTR_OFFSETS
	.align		4
        /*0024*/ 	.byte	0x04, 0x1c
        /*0026*/ 	.short	(.L_292 - .L_291)


	//   ....[0]....
.L_291:
        /*0028*/ 	.word	0x00000010


	//----- nvinfo : EIATTR_MAX_THREADS
	.align		4
.L_292:
        /*002c*/ 	.byte	0x04, 0x05
        /*002e*/ 	.short	(.L_294 - .L_293)
.L_293:
        /*0030*/ 	.word	0x00000080
        /*0034*/ 	.word	0x00000001
        /*0038*/ 	.word	0x00000001


	//----- nvinfo : EIATTR_CBANK_PARAM_SIZE
	.align		4
.L_294:
        /*003c*/ 	.byte	0x03, 0x19
        /*003e*/ 	.short	0x0438


	//----- nvinfo : EIATTR_PARAM_CBANK
	.align		4
        /*0040*/ 	.byte	0x04, 0x0a
        /*0042*/ 	.short	(.L_296 - .L_295)
	.align		4
.L_295:
        /*0044*/ 	.word	index@(.nv.constant0._ZN7cutlass13device_kernelIN5flash19enable_sm80_to_sm89INS1_16FlashAttnFwdSm80INS1_25CollectiveMainloopFwdSm80ILi4ELi1ELb0EN4cute5tupleIJNS5_1CILi128EEENS7_ILi80EEENS7_ILi64EEEEEELi64ENS_10bfloat16_tEfNS_4arch4Sm80ELb0ELb1ELb0ELb1ELb1ELb1ELb1ELb1EEENS1_21CollectiveEpilogueFwdINS6_IJS8_SA_S9_EEENS6_IJNS7_ILi1EEESI_SI_EEESC_SE_Li128ELb1ELb1ELb1ELb0EEENS1_36VarlenDynamicPersistentTileSchedulerILi128ELi80ELi128ELi128ELb1ELb1ELb0ELb1ELb0ELb1EEEEEEEEEvNT_6ParamsE)
        /*0048*/ 	.short	0x0210
        /*004a*/ 	.short	0x0438


	//----- nvinfo : EIATTR_SW_WAR
	.align		4
.L_296:
        /*004c*/ 	.byte	0x04, 0x36
        /*004e*/ 	.short	(.L_298 - .L_297)
.L_297:
        /*0050*/ 	.word	0x00000008
.L_298:


//--------------------- .nv.info._ZN7cutlass13device_kernelIN5flash19enable_sm80_to_sm89INS1_16FlashAttnFwdSm80INS1_25CollectiveMainloopFwdSm80ILi4ELi1ELb0EN4cute5tupleIJNS5_1CILi128EEENS7_ILi112EEENS7_ILi64EEEEEELi64ENS_10bfloat16_tEfNS_4arch4Sm80ELb1ELb0ELb0ELb0ELb1ELb0ELb1ELb1EEENS1_21CollectiveEpilogueFwdINS6_IJS8_SA_S9_EEENS6_IJNS7_ILi1EEESI_SI_EEESC_SE_Li128ELb0ELb1ELb1ELb0EEENS1_30DynamicPersistentTileSchedulerILi128ELi128ELb1ELb1ELb0EEEEEEEEEvNT_6ParamsE --------------------------
	.section	.nv.info._ZN7cutlass13device_kernelIN5flash19enable_sm80_to_sm89INS1_16FlashAttnFwdSm80INS1_25CollectiveMainloopFwdSm80ILi4ELi1ELb0EN4cute5tupleIJNS5_1CILi128EEENS7_ILi112EEENS7_ILi64EEEEEELi64ENS_10bfloat16_tEfNS_4arch4Sm80ELb1ELb0ELb0ELb0ELb1ELb0ELb1ELb1EEENS1_21CollectiveEpilogueFwdINS6_IJS8_SA_S9_EEENS6_IJNS7_ILi1EEESI_SI_EEESC_SE_Li128ELb0ELb1ELb1ELb0EEENS1_30DynamicPersistentTileSchedulerILi128ELi128ELb1ELb1ELb0EEEEEEEEEvNT_6ParamsE,"",@"SHT_CUDA_INFO"
	.sectionflags	@""
	.align	4


	//----- nvinfo : EIATTR_CUDA_API_VERSION
	.align		4
        /*0000*/ 	.byte	0x04, 0x37
        /*0002*/ 	.short	(.L_300 - .L_299)
.L_299:
        /*0004*/ 	.word	0x00000082


	//----- nvinfo : EIATTR_KPARAM_INFO
	.align		4
.L_300:
        /*0008*/ 	.byte	0x04, 0x17
        /*000a*/ 	.short	(.L_302 - .L_301)
.L_301:
        /*000c*/ 	.word	0x00000000
        /*0010*/ 	.short	0x0000
        /*0012*/ 	.short	0x0000
        /*0014*/ 	.byte	0x00, 0xf0, 0xa1, 0x10


	//----- nvinfo : EIATTR_SPARSE_MMA_MASK
	.align		4
.L_302:
        /*0018*/ 	.byte	0x03, 0x50
        /*001a*/ 	.short	0x0000


	//----- nvinfo : EIATTR_MAXREG_COUNT
	.align		4
        /*001c*/ 	.byte	0x03, 0x1b
        /*001e*/ 	.short	0x00ff


	//----- nvinfo : EIATTR_MERCURY_ISA_VERSION
	.align		4
        /*0020*/ 	.byte	0x03, 0x5f
        /*0022*/ 	.short	0x0101


	//----- nvinfo : EIATTR_EXIT_INSTR_OFFSETS
	.align		4
        /*0024*/ 	.byte	0x04, 0x1c
        /*0026*/ 	.short	(.L_304 - .L_303)


	//   ....[0]....
.L_303:
        /*0028*/ 	.word	0x00000010


	//----- nvinfo : EIATTR_MAX_THREADS
	.align		4
.L_304:
        /*002c*/ 	.byte	0x04, 0x05
        /*002e*/ 	.short	(.L_306 - .L_305)
.L_305:
        /*0030*/ 	.word	0x00000080
        /*0034*/ 	.word	0x00000001
        /*0038*/ 	.word	0x00000001


	//----- nvinfo : EIATTR_CBANK_PARAM_SIZE
	.align		4
.L_306:
        /*003c*/ 	.byte	0x03, 0x19
        /*003e*/ 	.short	0x0428


	//----- nvinfo : EIATTR_PARAM_CBANK
	.align		4
        /*0040*/ 	.byte	0x04, 0x0a
        /*0042*/ 	.short	(.L_308 - .L_307)
	.align		4
.L_307:
        /*0044*/ 	.word	index@(.nv.constant0._ZN7cutlass13device_kernelIN5flash19enable_sm80_to_sm89INS1_16FlashAttnFwdSm80INS1_25CollectiveMainloopFwdSm80ILi4ELi1ELb0EN4cute5tupleIJNS5_1CILi128EEENS7_ILi112EEENS7_ILi64EEEEEELi64ENS_10bfloat16_tEfNS_4arch4Sm80ELb1ELb0ELb0ELb0ELb1ELb0ELb1ELb1EEENS1_21CollectiveEpilogueFwdINS6_IJS8_SA_S9_EEENS6_IJNS7_ILi1EEESI_SI_EEESC_SE_Li128ELb0ELb1ELb1ELb0EEENS1_30DynamicPersistentTileSchedulerILi128ELi128ELb1ELb1ELb0EEEEEEEEEvNT_6ParamsE)
        /*0048*/ 	.short	0x0210
        /*004a*/ 	.short	0x0428


	//----- nvinfo : EIATTR_SW_WAR
	.align		4
.L_308:
        /*004c*/ 	.byte	0x04, 0x36
        /*004e*/ 	.short	(.L_310 - .L_309)
.L_309:
        /*0050*/ 	.word	0x00000008
.L_310:


//--------------------- .nv.info._ZN7cutlass13device_kernelIN5flash19enable_sm80_to_sm89INS1_16FlashAttnFwdSm80INS1_25CollectiveMainloopFwdSm80ILi4ELi1ELb0EN4cute5tupleIJNS5_1CILi128EEENS7_ILi80EEENS7_ILi64EEEEEELi64ENS_10bfloat16_tEfNS_4arch4Sm80ELb1ELb0ELb0ELb1ELb1ELb0ELb1ELb1EEENS1_21CollectiveEpilogueFwdINS6_IJS8_SA_S9_EEENS6_IJNS7_ILi1EEESI_SI_EEESC_SE_Li128ELb1ELb1ELb1ELb0EEENS1_36VarlenDynamicPersistentTileSchedulerILi128ELi80ELi128ELi128ELb1ELb1ELb0ELb1ELb1ELb1EEEEEEEEEvNT_6ParamsE --------------------------
	.section	.nv.info._ZN7cutlass13device_kernelIN5flash19enable_sm80_to_sm89INS1_16FlashAttnFwdSm80INS1_25CollectiveMainloopFwdSm80ILi4ELi1ELb0EN4cute5tupleIJNS5_1CILi128EEENS7_ILi80EEENS7_ILi64EEEEEELi64ENS_10bfloat16_tEfNS_4arch4Sm80ELb1ELb0ELb0ELb1ELb1ELb0ELb1ELb1EEENS1_21CollectiveEpilogueFwdINS6_IJS8_SA_S9_EEENS6_IJNS7_ILi1EEESI_SI_EEESC_SE_Li128ELb1ELb1ELb1ELb0EEENS1_36VarlenDynamicPersistentTileSchedulerILi128ELi80ELi128ELi128ELb1ELb1ELb0ELb1ELb1ELb1EEEEEEEEEvNT_6ParamsE,"",@"SHT_CUDA_INFO"
	.sectionflags	@""
	.align	4


	//----- nvinfo : EIATTR_CUDA_API_VERSION
	.align		4
        /*0000*/ 	.byte	0x04, 0x37
        /*0002*/ 	.short	(.L_312 - .L_311)
.L_311:
        /*0004*/ 	.word	0x00000082


	//----- nvinfo : EIATTR_KPARAM_INFO
	.align		4
.L_312:
        /*0008*/ 	.byte	0x04, 0x17
        /*000a*/ 	.short	(.L_314 - .L_313)
.L_313:
        /*000c*/ 	.word	0x00000000
        /*0010*/ 	.short	0x0000
        /*0012*/ 	.short	0x0000
        /*0014*/ 	.byte	0x00, 0xf0, 0xe1, 0x10


	//----- nvinfo : EIATTR_SPARSE_MMA_MASK
	.align		4
.L_314:
        /*0018*/ 	.byte	0x03, 0x50
        /*001a*/ 	.short	0x0000


	//----- nvinfo : EIATTR_MAXREG_COUNT
	.align		4
        /*001c*/ 	.byte	0x03, 0x1b
        /*001e*/ 	.short	0x00ff


	//----- nvinfo : EIATTR_MERCURY_ISA_VERSION
	.align		4
        /*0020*/ 	.byte	0x03, 0x5f
        /*0022*/ 	.short	0x0101


	//----- nvinfo : EIATTR_EXIT_INSTR_OFFSETS
	.align		4
        /*0024*/ 	.byte	0x04, 0x1c
        /*0026*/ 	.short	(.L_316 - .L_315)


	//   ....[0]....
.L_315:
        /*0028*/ 	.word	0x00000010


	//----- nvinfo : EIATTR_MAX_THREADS
	.align		4
.L_316:
        /*002c*/ 	.byte	0x04, 0x05
        /*002e*/ 	.short	(.L_318 - .L_317)
.L_317:
        /*0030*/ 	.word	0x00000080
        /*0034*/ 	.word	0x00000001
        /*0038*/ 	.word	0x00000001


	//----- nvinfo : EIATTR_CBANK_PARAM_SIZE
	.align		4
.L_318:
        /*003c*/ 	.byte	0x03, 0x19
        /*003e*/ 	.short	0x0438


	//----- nvinfo : EIATTR_PARAM_CBANK
	.align		4
        /*0040*/ 	.byte	0x04, 0x0a
        /*0042*/ 	.short	(.L_320 - .L_319)
	.align		4
.L_319:
        /*0044*/ 	.word	index@(.nv.constant0._ZN7cutlass13device_kernelIN5flash19enable_sm80_to_sm89INS1_16FlashAttnFwdSm80INS1_25CollectiveMainloopFwdSm80ILi4ELi1ELb0EN4cute5tupleIJNS5_1CILi128EEENS7_ILi80EEENS7_ILi64EEEEEELi64ENS_10bfloat16_tEfNS_4arch4Sm80ELb1ELb0ELb0ELb1ELb1ELb0ELb1ELb1EEENS1_21CollectiveEpilogueFwdINS6_IJS8_SA_S9_EEENS6_IJNS7_ILi1EEESI_SI_EEESC_SE_Li128ELb1ELb1ELb1ELb0EEENS1_36VarlenDynamicPersistentTileSchedulerILi128ELi80ELi128ELi128ELb1ELb1ELb0ELb1ELb1ELb1EEEEEEEEEvNT_6ParamsE)
        /*0048*/ 	.short	0x0210
        /*004a*/ 	.short	0x0438


	//----- nvinfo : EIATTR_SW_WAR
	.align		4
.L_320:
        /*004c*/ 	.byte	0x04, 0x36
        /*004e*/ 	.short	(.L_322 - .L_321)
.L_321:
        /*0050*/ 	.word	0x00000008
.L_322:


//--------------------- .nv.info._ZN7cutlass13device_kernelIN5flash19enable_sm80_to_sm89INS1_16FlashAttnFwdSm80INS1_25CollectiveMainloopFwdSm80ILi4ELi1ELb0EN4cute5tupleIJNS5_1CILi128EEENS7_ILi80EEENS7_ILi64EEEEEELi64ENS_10bfloat16_tEfNS_4arch4Sm80ELb1ELb0ELb0ELb1ELb1ELb1ELb1ELb1EEENS1_21CollectiveEpilogueFwdINS6_IJS8_SA_S9_EEENS6_IJNS7_ILi1EEESI_SI_EEESC_SE_Li128ELb1ELb1ELb1ELb0EEENS1_36VarlenDynamicPersistentTileSchedulerILi128ELi80ELi128ELi128ELb1ELb1ELb0ELb1ELb1ELb1EEEEEEEEEvNT_6ParamsE --------------------------
	.section	.nv.info._ZN7cutlass13device_kernelIN5flash19enable_sm80_to_sm89INS1_16FlashAttnFwdSm80INS1_25CollectiveMainloopFwdSm80ILi4ELi1ELb0EN4cute5tupleIJNS5_1CILi128EEENS7_ILi80EEENS7_ILi64EEEEEELi64ENS_10bfloat16_tEfNS_4arch4Sm80ELb1ELb0ELb0ELb1ELb1ELb1ELb1ELb1EEENS1_21CollectiveEpilogueFwdINS6_IJS8_SA_S9_EEENS6_IJNS7_ILi1EEESI_SI_EEESC_SE_Li128ELb1ELb1ELb1ELb0EEENS1_36VarlenDynamicPersistentTileSchedulerILi128ELi80ELi128ELi128ELb1ELb1ELb0ELb1ELb1ELb1EEEEEEEEEvNT_6ParamsE,"",@"SHT_CUDA_INFO"
	.sectionflags	@""
	.align	4


	//----- nvinfo : EIATTR_CUDA_API_VERSION
	.align		4
        /*0000*/ 	.byte	0x04, 0x37
        /*0002*/ 	.short	(.L_324 - .L_323)
.L_323:
        /*0004*/ 	.word	0x00000082


	//----- nvinfo : EIATTR_KPARAM_INFO
	.align		4
.L_324:
        /*0008*/ 	.byte	0x04, 0x17
        /*000a*/ 	.short	(.L_326 - .L_325)
.L_325:
        /*000c*/ 	.word	0x00000000
        /*0010*/ 	.short	0x0000
        /*0012*/ 	.short	0x0000
        /*0014*/ 	.byte	0x00, 0xf0, 0xe1, 0x10


	//----- nvinfo : EIATTR_SPARSE_MMA_MASK
	.align		4
.L_326:
        /*0018*/ 	.byte	0x03, 0x50
        /*001a*/ 	.short	0x0000


	//----- nvinfo : EIATTR_MAXREG_COUNT
	.align		4
        /*001c*/ 	.byte	0x03, 0x1b
        /*001e*/ 	.short	0x00ff


	//----- nvinfo : EIATTR_MERCURY_ISA_VERSION
	.align		4
        /*0020*/ 	.byte	0x03, 0x5f
        /*0022*/ 	.short	0x0101


	//----- nvinfo : EIATTR_EXIT_INSTR_OFFSETS
	.align		4
        /*0024*/ 	.byte	0x04, 0x1c
        /*0026*/ 	.short	(.L_328 - .L_327)


	//   ....[0]....
.L_327:
        /*0028*/ 	.word	0x00000010


	//----- nvinfo : EIATTR_MAX_THREADS
	.align		4
.L_328:
        /*002c*/ 	.byte	0x04, 0x05
        /*002e*/ 	.short	(.L_330 - .L_329)
.L_329:
        /*0030*/ 	.word	0x00000080
        /*0034*/ 	.word	0x00000001
        /*0038*/ 	.word	0x00000001


	//----- nvinfo : EIATTR_CBANK_PARAM_SIZE
	.align		4
.L_330:
        /*003c*/ 	.byte	0x03, 0x19
        /*003e*/ 	.short	0x0438


	//----- nvinfo : EIATTR_PARAM_CBANK
	.align		4
        /*0040*/ 	.byte	0x04, 0x0a
        /*0042*/ 	.short	(.L_332 - .L_331)
	.align		4
.L_331:
        /*0044*/ 	.word	index@(.nv.constant0._ZN7cutlass13device_kernelIN5flash19enable_sm80_to_sm89INS1_16FlashAttnFwdSm80INS1_25CollectiveMainloopFwdSm80ILi4ELi1ELb0EN4cute5tupleIJNS5_1CILi128EEENS7_ILi80EEENS7_ILi64EEEEEELi64ENS_10bfloat16_tEfNS_4arch4Sm80ELb1ELb0ELb0ELb1ELb1ELb1ELb1ELb1EEENS1_21CollectiveEpilogueFwdINS6_IJS8_SA_S9_EEENS6_IJNS7_ILi1EEESI_SI_EEESC_SE_Li128ELb1ELb1ELb1ELb0EEENS1_36VarlenDynamicPersistentTileSchedulerILi128ELi80ELi128ELi128ELb1ELb1ELb0ELb1ELb1ELb1EEEEEEEEEvNT_6ParamsE)
        /*0048*/ 	.short	0x0210
        /*004a*/ 	.short	0x0438


	//----- nvinfo : EIATTR_SW_WAR
	.align		4
.L_332:
        /*004c*/ 	.byte	0x04, 0x36
        /*004e*/ 	.short	(.L_334 - .L_333)
.L_333:
        /*0050*/ 	.word	0x00000008
.L_334:


//--------------------- .nv.callgraph             --------------------------
	.section	.nv.callgraph,"",@"SHT_CUDA_CALLGRAPH"
	.align	4
	.sectionentsize	8
	.align		4
        /*0000*/ 	.word	0x00000000
	.align		4
        /*0004*/ 	.word	0xffffffff
	.align		4
        /*0008*/ 	.word	0x00000000
	.align		4
        /*000c*/ 	.word	0xfffffffe
	.align		4
        /*0010*/ 	.word	0x00000000
	.align		4
        /*0014*/ 	.word	0xfffffffd
	.align		4
        /*0018*/ 	.word	0x00000000
	.align		4
        /*001c*/ 	.word	0xfffffffc


//--------------------- .nv.constant4             --------------------------
	.section	.nv.constant4,"a",@progbits
	.align	8
	.align		8
.nv.constant4:
        /*0000*/ 	.dword	_ZN88_INTERNAL_5db2b04c_52_flash_fwd_hdim64_bf16_paged_split_softcapall_sm80_cu_ceb34e2a_37824cuda3std3__45__cpo5beginE
	.align		8
        /*0008*/ 	.dword	_ZN88_INTERNAL_5db2b04c_52_flash_fwd_hdim64_bf16_paged_split_softcapall_sm80_cu_ceb34e2a_37824cuda3std3__45__cpo3endE
	.align		8
        /*0010*/ 	.dword	_ZN88_INTERNAL_5db2b04c_52_flash_fwd_hdim64_bf16_paged_split_softcapall_sm80_cu_ceb34e2a_37824cuda3std3__45__cpo6cbeginE
	.align		8
        /*0018*/ 	.dword	_ZN88_INTERNAL_5db2b04c_52_flash_fwd_hdim64_bf16_paged_split_softcapall_sm80_cu_ceb34e2a_37824cuda3std3__45__cpo4cendE
	.align		8
        /*0020*/ 	.dword	_ZN88_INTERNAL_5db2b04c_52_flash_fwd_hdim64_bf16_paged_split_softcapall_sm80_cu_ceb34e2a_37824cuda3std3__490_GLOBAL__N__5db2b04c_52_flash_fwd_hdim64_bf16_paged_split_softcapall_sm80_cu_ceb34e2a_37826ignoreE
	.align		8
        /*0028*/ 	.dword	_ZN88_INTERNAL_5db2b04c_52_flash_fwd_hdim64_bf16_paged_split_softcapall_sm80_cu_ceb34e2a_37824cuda3std3__419piecewise_constructE
	.align		8
        /*0030*/ 	.dword	_ZN88_INTERNAL_5db2b04c_52_flash_fwd_hdim64_bf16_paged_split_softcapall_sm80_cu_ceb34e2a_37824cuda3std3__48in_placeE
	.align		8
        /*0038*/ 	.dword	_ZN88_INTERNAL_5db2b04c_52_flash_fwd_hdim64_bf16_paged_split_softcapall_sm80_cu_ceb34e2a_37824cuda3std6ranges3__45__cpo4swapE
	.align		8
        /*0040*/ 	.dword	_ZN88_INTERNAL_5db2b04c_52_flash_fwd_hdim64_bf16_paged_split_softcapall_sm80_cu_ceb34e2a_37824cuda3std6ranges3__45__cpo9iter_moveE
	.align		8
        /*0048*/ 	.dword	_ZN88_INTERNAL_5db2b04c_52_flash_fwd_hdim64_bf16_paged_split_softcapall_sm80_cu_ceb34e2a_37824cute7productE
	.align		8
        /*0050*/ 	.dword	_ZN88_INTERNAL_5db2b04c_52_flash_fwd_hdim64_bf16_paged_split_softcapall_sm80_cu_ceb34e2a_37824cute1_E


//--------------------- .text._ZN7cutlass13device_kernelIN5flash19enable_sm80_to_sm89INS1_16FlashAttnFwdSm80INS1_25CollectiveMainloopFwdSm80ILi4ELi1ELb0EN4cute5tupleIJNS5_1CILi128EEENS7_ILi112EEENS7_ILi64EEEEEELi64ENS_10bfloat16_tEfNS_4arch4Sm80ELb0ELb0ELb1ELb0ELb1ELb0ELb1ELb1EEENS1_21CollectiveEpilogueFwdINS6_IJS8_SA_S9_EEENS6_IJNS7_ILi1EEESI_SI_EEESC_SE_Li128ELb0ELb1ELb1ELb0EEENS1_19SingleTileSchedulerILb0ELb1ELb1ELi128EEEEEEEEEvNT_6ParamsE --------------------------
	.section	.text._ZN7cutlass13device_kernelIN5flash19enable_sm80_to_sm89INS1_16FlashAttnFwdSm80INS1_25CollectiveMainloopFwdSm80ILi4ELi1ELb0EN4cute5tupleIJNS5_1CILi128EEENS7_ILi112EEENS7_ILi64EEEEEELi64ENS_10bfloat16_tEfNS_4arch4Sm80ELb0ELb0ELb1ELb0ELb1ELb0ELb1ELb1EEENS1_21CollectiveEpilogueFwdINS6_IJS8_SA_S9_EEENS6_IJNS7_ILi1EEESI_SI_EEESC_SE_Li128ELb0ELb1ELb1ELb0EEENS1_19SingleTileSchedulerILb0ELb1ELb1ELi128EEEEEEEEEvNT_6ParamsE,"ax",@progbits
	.align	128
.text._ZN7cutlass13device_kernelIN5flash19enable_sm80_to_sm89INS1_16FlashAttnFwdSm80INS1_25CollectiveMainloopFwdSm80ILi4ELi1ELb0EN4cute5tupleIJNS5_1CILi128EEENS7_ILi112EEENS7_ILi64EEEEEELi64ENS_10bfloat16_tEfNS_4arch4Sm80ELb0ELb0ELb1ELb0ELb1ELb0ELb1ELb1EEENS1_21CollectiveEpilogueFwdINS6_IJS8_SA_S9_EEENS6_IJNS7_ILi1EEESI_SI_EEESC_SE_Li128ELb0ELb1ELb1ELb0EEENS1_19SingleTileSchedulerILb0ELb1ELb1ELi128EEEEEEEEEvNT_6ParamsE:
        .type           _ZN7cutlass13device_kernelIN5flash19enable_sm80_to_sm89INS1_16FlashAttnFwdSm80INS1_25CollectiveMainloopFwdSm80ILi4ELi1ELb0EN4cute5tupleIJNS5_1CILi128EEENS7_ILi112EEENS7_ILi64EEEEEELi64ENS_10bfloat16_tEfNS_4arch4Sm80ELb0ELb0ELb1ELb0ELb1ELb0ELb1ELb1EEENS1_21CollectiveEpilogueFwdINS6_IJS8_SA_S9_EEENS6_IJNS7_ILi1EEESI_SI_EEESC_SE_Li128ELb0ELb1ELb1ELb0EEENS1_19SingleTileSchedulerILb0ELb1ELb1ELi128EEEEEEEEEvNT_6ParamsE,@function
        .size           _ZN7cutlass13device_kernelIN5flash19enable_sm80_to_sm89INS1_16FlashAttnFwdSm80INS1_25CollectiveMainloopFwdSm80ILi4ELi1ELb0EN4cute5tupleIJNS5_1CILi128EEENS7_ILi112EEENS7_ILi64EEEEEELi64ENS_10bfloat16_tEfNS_4arch4Sm80ELb0ELb0ELb1ELb0ELb1ELb0ELb1ELb1EEENS1_21CollectiveEpilogueFwdINS6_IJS8_SA_S9_EEENS6_IJNS7_ILi1EEESI_SI_EEESC_SE_Li128ELb0ELb1ELb1ELb0EEENS1_19SingleTileSchedulerILb0ELb1ELb1ELi128EEEEEEEEEvNT_6ParamsE,(.L_x_18 - _ZN7cutlass13device_kernelIN5flash19enable_sm80_to_sm89INS1_16FlashAttnFwdSm80INS1_25CollectiveMainloopFwdSm80ILi4ELi1ELb0EN4cute5tupleIJNS5_1CILi128EEENS7_ILi112EEENS7_ILi64EEEEEELi64ENS_10bfloat16_tEfNS_4arch4Sm80ELb0ELb0ELb1ELb0ELb1ELb0ELb1ELb1EEENS1_21CollectiveEpilogueFwdINS6_IJS8_SA_S9_EEENS6_IJNS7_ILi1EEESI_SI_EEESC_SE_Li128ELb0ELb1ELb1ELb0EEENS1_19SingleTileSchedulerILb0ELb1ELb1ELi128EEEEEEEEEvNT_6ParamsE)
        .other          _ZN7cutlass13device_kernelIN5flash19enable_sm80_to_sm89INS1_16FlashAttnFwdSm80INS1_25CollectiveMainloopFwdSm80ILi4ELi1ELb0EN4cute5tupleIJNS5_1CILi128EEENS7_ILi112EEENS7_ILi64EEEEEELi64ENS_10bfloat16_tEfNS_4arch4Sm80ELb0ELb0ELb1ELb0ELb1ELb0ELb1ELb1EEENS1_21CollectiveEpilogueFwdINS6_IJS8_SA_S9_EEENS6_IJNS7_ILi1EEESI_SI_EEESC_SE_Li128ELb0ELb1ELb1ELb0EEENS1_19SingleTileSchedulerILb0ELb1ELb1ELi128EEEEEEEEEvNT_6ParamsE,@"STO_CUDA_ENTRY STV_DEFAULT"
_ZN7cutlass13device_kernelIN5flash19enable_sm80_to_sm89INS1_16FlashAttnFwdSm80INS1_25CollectiveMainloopFwdSm80ILi4ELi1ELb0EN4cute5tupleIJNS5_1CILi128EEENS7_ILi112EEENS7_ILi64EEEEEELi64ENS_10bfloat16_tEfNS_4arch4Sm80ELb0ELb0ELb1ELb0ELb1ELb0ELb1ELb1EEENS1_21CollectiveEpilogueFwdINS6_IJS8_SA_S9_EEENS6_IJNS7_ILi1EEESI_SI_EEESC_SE_Li128ELb0ELb1ELb1ELb0EEENS1_19SingleTileSchedulerILb0ELb1ELb1ELi128EEEEEEEEEvNT_6ParamsE:
[----:B------:R-:W-:Y:S01]  /*0000*/  LDC R1, c[0x0][0x28] ;  /* 0x00000a00ff017b82 */ /* 0x000fe20000000800 */
[----:B------:R-:W-:Y:S05]  /*0010*/  EXIT ;  /* 0x000000000000794d */ /* 0x000fea0003800000 */
.L_x_0:
[----:B------:R-:W-:-:S00]  /*0020*/  BRA `(.L_x_0) ;  /* 0xfffffffc00fc7947 */ /* 0x000fc0000383ffff */
[----:B------:R-:W-:-:S00]  /*0030*/  NOP ;  /* 0x0000000000007918 */ /* 0x000fc00000000000 */
        /* <DEDUP_REMOVED lines=12> */
.L_x_18:


//--------------------- .text._ZN7cutlass13device_kernelIN5flash19enable_sm80_to_sm89INS1_16FlashAttnFwdSm80INS1_25CollectiveMainloopFwdSm80ILi4ELi1ELb0EN4cute5tupleIJNS5_1CILi128EEENS7_ILi80EEENS7_ILi64EEEEEELi64ENS_10bfloat16_tEfNS_4arch4Sm80ELb0ELb0ELb1ELb1ELb1ELb0ELb1ELb1EEENS1_21CollectiveEpilogueFwdINS6_IJS8_SA_S9_EEENS6_IJNS7_ILi1EEESI_SI_EEESC_SE_Li128ELb1ELb1ELb1ELb0EEENS1_36VarlenDynamicPersistentTileSchedulerILi128ELi80ELi128ELi128ELb1ELb1ELb0ELb0ELb1ELb1EEEEEEEEEvNT_6ParamsE --------------------------
	.section	.text._ZN7cutlass13device_kernelIN5flash19enable_sm80_to_sm89INS1_16FlashAttnFwdSm80INS1_25CollectiveMainloopFwdSm80ILi4ELi1ELb0EN4cute5tupleIJNS5_1CILi128EEENS7_ILi80EEENS7_ILi64EEEEEELi64ENS_10bfloat16_tEfNS_4arch4Sm80ELb0ELb0ELb1ELb1ELb1ELb0ELb1ELb1EEENS1_21CollectiveEpilogueFwdINS6_IJS8_SA_S9_EEENS6_IJNS7_ILi1EEESI_SI_EEESC_SE_Li128ELb1ELb1ELb1ELb0EEENS1_36VarlenDynamicPersistentTileSchedulerILi128ELi80ELi128ELi128ELb1ELb1ELb0ELb0ELb1ELb1EEEEEEEEEvNT_6ParamsE,"ax",@progbits
	.align	128
.text._ZN7cutlass13device_kernelIN5flash19enable_sm80_to_sm89INS1_16FlashAttnFwdSm80INS1_25CollectiveMainloopFwdSm80ILi4ELi1ELb0EN4cute5tupleIJNS5_1CILi128EEENS7_ILi80EEENS7_ILi64EEEEEELi64ENS_10bfloat16_tEfNS_4arch4Sm80ELb0ELb0ELb1ELb1ELb1ELb0ELb1ELb1EEENS1_21CollectiveEpilogueFwdINS6_IJS8_SA_S9_EEENS6_IJNS7_ILi1EEESI_SI_EEESC_SE_Li128ELb1ELb1ELb1ELb0EEENS1_36VarlenDynamicPersistentTileSchedulerILi128ELi80ELi128ELi128ELb1ELb1ELb0ELb0ELb1ELb1EEEEEEEEEvNT_6ParamsE:
        .type           _ZN7cutlass13device_kernelIN5flash19enable_sm80_to_sm89INS1_16FlashAttnFwdSm80INS1_25CollectiveMainloopFwdSm80ILi4ELi1ELb0EN4cute5tupleIJNS5_1CILi128EEENS7_ILi80EEENS7_ILi64EEEEEELi64ENS_10bfloat16_tEfNS_4arch4Sm80ELb0ELb0ELb1ELb1ELb1ELb0ELb1ELb1EEENS1_21CollectiveEpilogueFwdINS6_IJS8_SA_S9_EEENS6_IJNS7_ILi1EEESI_SI_EEESC_SE_Li128ELb1ELb1ELb1ELb0EEENS1_36VarlenDynamicPersistentTileSchedulerILi128ELi80ELi128ELi128ELb1ELb1ELb0ELb0ELb1ELb1EEEEEEEEEvNT_6ParamsE,@function
        .size           _ZN7cutlass13device_kernelIN5flash19enable_sm80_to_sm89INS1_16FlashAttnFwdSm80INS1_25CollectiveMainloopFwdSm80ILi4ELi1ELb0EN4cute5tupleIJNS5_1CILi128EEENS7_ILi80EEENS7_ILi64EEEEEELi64ENS_10bfloat16_tEfNS_4arch4Sm80ELb0ELb0ELb1ELb1ELb1ELb0ELb1ELb1EEENS1_21CollectiveEpilogueFwdINS6_IJS8_SA_S9_EEENS6_IJNS7_ILi1EEESI_SI_EEESC_SE_Li128ELb1ELb1ELb1ELb0EEENS1_36VarlenDynamicPersistentTileSchedulerILi128ELi80ELi128ELi128ELb1ELb1ELb0ELb0ELb1ELb1EEEEEEEEEvNT_6ParamsE,(.L_x_19 - _ZN7cutlass13device_kernelIN5flash19enable_sm80_to_sm89INS1_16FlashAttnFwdSm80INS1_25CollectiveMainloopFwdSm80ILi4ELi1ELb0EN4cute5tupleIJNS5_1CILi128EEENS7_ILi80EEENS7_ILi64EEEEEELi64ENS_10bfloat16_tEfNS_4arch4Sm80ELb0ELb0ELb1ELb1ELb1ELb0ELb1ELb1EEENS1_21CollectiveEpilogueFwdINS6_IJS8_SA_S9_EEENS6_IJNS7_ILi1EEESI_SI_EEESC_SE_Li128ELb1ELb1ELb1ELb0EEENS1_36VarlenDynamicPersistentTileSchedulerILi128ELi80ELi128ELi128ELb1ELb1ELb0ELb0ELb1ELb1EEEEEEEEEvNT_6ParamsE)
        .other          _ZN7cutlass13device_kernelIN5flash19enable_sm80_to_sm89INS1_16FlashAttnFwdSm80INS1_25CollectiveMainloopFwdSm80ILi4ELi1ELb0EN4cute5tupleIJNS5_1CILi128EEENS7_ILi80EEENS7_ILi64EEEEEELi64ENS_10bfloat16_tEfNS_4arch4Sm80ELb0ELb0ELb1ELb1ELb1ELb0ELb1ELb1EEENS1_21CollectiveEpilogueFwdINS6_IJS8_SA_S9_EEENS6_IJNS7_ILi1EEESI_SI_EEESC_SE_Li128ELb1ELb1ELb1ELb0EEENS1_36VarlenDynamicPersistentTileSchedulerILi128ELi80ELi128ELi128ELb1ELb1ELb0ELb0ELb1ELb1EEEEEEEEEvNT_6ParamsE,@"STO_CUDA_ENTRY STV_DEFAULT"
_ZN7cutlass13device_kernelIN5flash19enable_sm80_to_sm89INS1_16FlashAttnFwdSm80INS1_25CollectiveMainloopFwdSm80ILi4ELi1ELb0EN4cute5tupleIJNS5_1CILi128EEENS7_ILi80EEENS7_ILi64EEEEEELi64ENS_10bfloat16_tEfNS_4arch4Sm80ELb0ELb0ELb1ELb1ELb1ELb0ELb1ELb1EEENS1_21CollectiveEpilogueFwdINS6_IJS8_SA_S9_EEENS6_IJNS7_ILi1EEESI_SI_EEESC_SE_Li128ELb1ELb1ELb1ELb0EEENS1_36VarlenDynamicPersistentTileSchedulerILi128ELi80ELi128ELi128ELb1ELb1ELb0ELb0ELb1ELb1EEEEEEEEEvNT_6ParamsE:
[----:B------:R-:W-:Y:S01]  /*0000*/  LDC R1, c[0x0][0x28] ;  /* 0x00000a00ff017b82 */ /* 0x000fe20000000800 */
[----:B------:R-:W-:Y:S05]  /*0010*/  EXIT ;  /* 0x000000000000794d */ /* 0x000fea0003800000 */
.L_x_1:
        /* <DEDUP_REMOVED lines=14> */
.L_x_19:


//--------------------- .text._ZN7cutlass13device_kernelIN5flash19enable_sm80_to_sm89INS1_16FlashAttnFwdSm80INS1_25CollectiveMainloopFwdSm80ILi4ELi1ELb0EN4cute5tupleIJNS5_1CILi128EEENS7_ILi80EEENS7_ILi64EEEEEELi64ENS_10bfloat16_tEfNS_4arch4Sm80ELb0ELb0ELb1ELb1ELb1ELb1ELb1ELb1EEENS1_21CollectiveEpilogueFwdINS6_IJS8_SA_S9_EEENS6_IJNS7_ILi1EEESI_SI_EEESC_SE_Li128ELb1ELb1ELb1ELb0EEENS1_36VarlenDynamicPersistentTileSchedulerILi128ELi80ELi128ELi128ELb1ELb1ELb0ELb0ELb1ELb1EEEEEEEEEvNT_6ParamsE --------------------------
	.section	.text._ZN7cutlass13device_kernelIN5flash19enable_sm80_to_sm89INS1_16FlashAttnFwdSm80INS1_25CollectiveMainloopFwdSm80ILi4ELi1ELb0EN4cute5tupleIJNS5_1CILi128EEENS7_ILi80EEENS7_ILi64EEEEEELi64ENS_10bfloat16_tEfNS_4arch4Sm80ELb0ELb0ELb1ELb1ELb1ELb1ELb1ELb1EEENS1_21CollectiveEpilogueFwdINS6_IJS8_SA_S9_EEENS6_IJNS7_ILi1EEESI_SI_EEESC_SE_Li128ELb1ELb1ELb1ELb0EEENS1_36VarlenDynamicPersistentTileSchedulerILi128ELi80ELi128ELi128ELb1ELb1ELb0ELb0ELb1ELb1EEEEEEEEEvNT_6ParamsE,"ax",@progbits
	.align	128
.text._ZN7cutlass13device_kernelIN5flash19enable_sm80_to_sm89INS1_16FlashAttnFwdSm80INS1_25CollectiveMainloopFwdSm80ILi4ELi1ELb0EN4cute5tupleIJNS5_1CILi128EEENS7_ILi80EEENS7_ILi64EEEEEELi64ENS_10bfloat16_tEfNS_4arch4Sm80ELb0ELb0ELb1ELb1ELb1ELb1ELb1ELb1EEENS1_21CollectiveEpilogueFwdINS6_IJS8_SA_S9_EEENS6_IJNS7_ILi1EEESI_SI_EEESC_SE_Li128ELb1ELb1ELb1ELb0EEENS1_36VarlenDynamicPersistentTileSchedulerILi128ELi80ELi128ELi128ELb1ELb1ELb0ELb0ELb1ELb1EEEEEEEEEvNT_6ParamsE:
        .type           _ZN7cutlass13device_kernelIN5flash19enable_sm80_to_sm89INS1_16FlashAttnFwdSm80INS1_25CollectiveMainloopFwdSm80ILi4ELi1ELb0EN4cute5tupleIJNS5_1CILi128EEENS7_ILi80EEENS7_ILi64EEEEEELi64ENS_10bfloat16_tEfNS_4arch4Sm80ELb0ELb0ELb1ELb1ELb1ELb1ELb1ELb1EEENS1_21CollectiveEpilogueFwdINS6_IJS8_SA_S9_EEENS6_IJNS7_ILi1EEESI_SI_EEESC_SE_Li128ELb1ELb1ELb1ELb0EEENS1_36VarlenDynamicPersistentTileSchedulerILi128ELi80ELi128ELi128ELb1ELb1ELb0ELb0ELb1ELb1EEEEEEEEEvNT_6ParamsE,@function
        .size           _ZN7cutlass13device_kernelIN5flash19enable_sm80_to_sm89INS1_16FlashAttnFwdSm80INS1_25CollectiveMainloopFwdSm80ILi4ELi1ELb0EN4cute5tupleIJNS5_1CILi128EEENS7_ILi80EEENS7_ILi64EEEEEELi64ENS_10bfloat16_tEfNS_4arch4Sm80ELb0ELb0ELb1ELb1ELb1ELb1ELb1ELb1EEENS1_21CollectiveEpilogueFwdINS6_IJS8_SA_S9_EEENS6_IJNS7_ILi1EEESI_SI_EEESC_SE_Li128ELb1ELb1ELb1ELb0EEENS1_36VarlenDynamicPersistentTileSchedulerILi128ELi80ELi128ELi128ELb1ELb1ELb0ELb0ELb1ELb1EEEEEEEEEvNT_6ParamsE,(.L_x_20 - _ZN7cutlass13device_kernelIN5flash19enable_sm80_to_sm89INS1_16FlashAttnFwdSm80INS1_25CollectiveMainloopFwdSm80ILi4ELi1ELb0EN4cute5tupleIJNS5_1CILi128EEENS7_ILi80EEENS7_ILi64EEEEEELi64ENS_10bfloat16_tEfNS_4arch4Sm80ELb0ELb0ELb1ELb1ELb1ELb1ELb1ELb1EEENS1_21CollectiveEpilogueFwdINS6_IJS8_SA_S9_EEENS6_IJNS7_ILi1EEESI_SI_EEESC_SE_Li128ELb1ELb1ELb1ELb0EEENS1_36VarlenDynamicPersistentTileSchedulerILi128ELi80ELi128ELi128ELb1ELb1ELb0ELb0ELb1ELb1EEEEEEEEEvNT_6ParamsE)
        .other          _ZN7cutlass13device_kernelIN5flash19enable_sm80_to_sm89INS1_16FlashAttnFwdSm80INS1_25CollectiveMainloopFwdSm80ILi4ELi1ELb0EN4cute5tupleIJNS5_1CILi128EEENS7_ILi80EEENS7_ILi64EEEEEELi64ENS_10bfloat16_tEfNS_4arch4Sm80ELb0ELb0ELb1ELb1ELb1ELb1ELb1ELb1EEENS1_21CollectiveEpilogueFwdINS6_IJS8_SA_S9_EEENS6_IJNS7_ILi1EEESI_SI_EEESC_SE_Li128ELb1ELb1ELb1ELb0EEENS1_36VarlenDynamicPersistentTileSchedulerILi128ELi80ELi128ELi128ELb1ELb1ELb0ELb0ELb1ELb1EEEEEEEEEvNT_6ParamsE,@"STO_CUDA_ENTRY STV_DEFAULT"
_ZN7cutlass13device_kernelIN5flash19enable_sm80_to_sm89INS1_16FlashAttnFwdSm80INS1_25CollectiveMainloopFwdSm80ILi4ELi1ELb0EN4cute5tupleIJNS5_1CILi128EEENS7_ILi80EEENS7_ILi64EEEEEELi64ENS_10bfloat16_tEfNS_4arch4Sm80ELb0ELb0ELb1ELb1ELb1ELb1ELb1ELb1EEENS1_21CollectiveEpilogueFwdINS6_IJS8_SA_S9_EEENS6_IJNS7_ILi1EEESI_SI_EEESC_SE_Li128ELb1ELb1ELb1ELb0EEENS1_36VarlenDynamicPersistentTileSchedulerILi128ELi80ELi128ELi128ELb1ELb1ELb0ELb0ELb1ELb1EEEEEEEEEvNT_6ParamsE:
[----:B------:R-:W-:Y:S01]  /*0000*/  LDC R1, c[0x0][0x28] ;  /* 0x00000a00ff017b82 */ /* 0x000fe20000000800 */
[----:B------:R-:W-:Y:S05]  /*0010*/  EXIT ;  /* 0x000000000000794d */ /* 0x000fea0003800000 */
.L_x_2:
        /* <DEDUP_REMOVED lines=14> */
.L_x_20:


//--------------------- .text._ZN7cutlass13device_kernelIN5flash19enable_sm80_to_sm89INS1_16FlashAttnFwdSm80INS1_25CollectiveMainloopFwdSm80ILi4ELi1ELb0EN4cute5tupleIJNS5_1CILi128EEENS7_ILi96EEENS7_ILi64EEEEEELi64ENS_10bfloat16_tEfNS_4arch4Sm80ELb0ELb1ELb1ELb0ELb1ELb0ELb1ELb1EEENS1_21CollectiveEpilogueFwdINS6_IJS8_SA_S9_EEENS6_IJNS7_ILi1EEESI_SI_EEESC_SE_Li128ELb0ELb1ELb1ELb0EEENS1_19SingleTileSchedulerILb0ELb1ELb1ELi128EEEEEEEEEvNT_6ParamsE --------------------------
	.section	.text._ZN7cutlass13device_kernelIN5flash19enable_sm80_to_sm89INS1_16FlashAttnFwdSm80INS1_25CollectiveMainloopFwdSm80ILi4ELi1ELb0EN4cute5tupleIJNS5_1CILi128EEENS7_ILi96EEENS7_ILi64EEEEEELi64ENS_10bfloat16_tEfNS_4arch4Sm80ELb0ELb1ELb1ELb0ELb1ELb0ELb1ELb1EEENS1_21CollectiveEpilogueFwdINS6_IJS8_SA_S9_EEENS6_IJNS7_ILi1EEESI_SI_EEESC_SE_Li128ELb0ELb1ELb1ELb0EEENS1_19SingleTileSchedulerILb0ELb1ELb1ELi128EEEEEEEEEvNT_6ParamsE,"ax",@progbits
	.align	128
.text._ZN7cutlass13device_kernelIN5flash19enable_sm80_to_sm89INS1_16FlashAttnFwdSm80INS1_25CollectiveMainloopFwdSm80ILi4ELi1ELb0EN4cute5tupleIJNS5_1CILi128EEENS7_ILi96EEENS7_ILi64EEEEEELi64ENS_10bfloat16_tEfNS_4arch4Sm80ELb0ELb1ELb1ELb0ELb1ELb0ELb1ELb1EEENS1_21CollectiveEpilogueFwdINS6_IJS8_SA_S9_EEENS6_IJNS7_ILi1EEESI_SI_EEESC_SE_Li128ELb0ELb1ELb1ELb0EEENS1_19SingleTileSchedulerILb0ELb1ELb1ELi128EEEEEEEEEvNT_6ParamsE:
        .type           _ZN7cutlass13device_kernelIN5flash19enable_sm80_to_sm89INS1_16FlashAttnFwdSm80INS1_25CollectiveMainloopFwdSm80ILi4ELi1ELb0EN4cute5tupleIJNS5_1CILi128EEENS7_ILi96EEENS7_ILi64EEEEEELi64ENS_10bfloat16_tEfNS_4arch4Sm80ELb0ELb1ELb1ELb0ELb1ELb0ELb1ELb1EEENS1_21CollectiveEpilogueFwdINS6_IJS8_SA_S9_EEENS6_IJNS7_ILi1EEESI_SI_EEESC_SE_Li128ELb0ELb1ELb1ELb0EEENS1_19SingleTileSchedulerILb0ELb1ELb1ELi128EEEEEEEEEvNT_6ParamsE,@function
        .size           _ZN7cutlass13device_kernelIN5flash19enable_sm80_to_sm89INS1_16FlashAttnFwdSm80INS1_25CollectiveMainloopFwdSm80ILi4ELi1ELb0EN4cute5tupleIJNS5_1CILi128EEENS7_ILi96EEENS7_ILi64EEEEEELi64ENS_10bfloat16_tEfNS_4arch4Sm80ELb0ELb1ELb1ELb0ELb1ELb0ELb1ELb1EEENS1_21CollectiveEpilogueFwdINS6_IJS8_SA_S9_EEENS6_IJNS7_ILi1EEESI_SI_EEESC_SE_Li128ELb0ELb1ELb1ELb0EEENS1_19SingleTileSchedulerILb0ELb1ELb1ELi128EEEEEEEEEvNT_6ParamsE,(.L_x_21 - _ZN7cutlass13device_kernelIN5flash19enable_sm80_to_sm89INS1_16FlashAttnFwdSm80INS1_25CollectiveMainloopFwdSm80ILi4ELi1ELb0EN4cute5tupleIJNS5_1CILi128EEENS7_ILi96EEENS7_ILi64EEEEEELi64ENS_10bfloat16_tEfNS_4arch4Sm80ELb0ELb1ELb1ELb0ELb1ELb0ELb1ELb1EEENS1_21CollectiveEpilogueFwdINS6_IJS8_SA_S9_EEENS6_IJNS7_ILi1EEESI_SI_EEESC_SE_Li128ELb0ELb1ELb1ELb0EEENS1_19SingleTileSchedulerILb0ELb1ELb1ELi128EEEEEEEEEvNT_6ParamsE)
        .other          _ZN7cutlass13device_kernelIN5flash19enable_sm80_to_sm89INS1_16FlashAttnFwdSm80INS1_25CollectiveMainloopFwdSm80ILi4ELi1ELb0EN4cute5tupleIJNS5_1CILi128EEENS7_ILi96EEENS7_ILi64EEEEEELi64ENS_10bfloat16_tEfNS_4arch4Sm80ELb0ELb1ELb1ELb0ELb1ELb0ELb1ELb1EEENS1_21CollectiveEpilogueFwdINS6_IJS8_SA_S9_EEENS6_IJNS7_ILi1EEESI_SI_EEESC_SE_Li128ELb0ELb1ELb1ELb0EEENS1_19SingleTileSchedulerILb0ELb1ELb1ELi128EEEEEEEEEvNT_6ParamsE,@"STO_CUDA_ENTRY STV_DEFAULT"
_ZN7cutlass13device_kernelIN5flash19enable_sm80_to_sm89INS1_16FlashAttnFwdSm80INS1_25CollectiveMainloopFwdSm80ILi4ELi1ELb0EN4cute5tupleIJNS5_1CILi128EEENS7_ILi96EEENS7_ILi64EEEEEELi64ENS_10bfloat16_tEfNS_4arch4Sm80ELb0ELb1ELb1ELb0ELb1ELb0ELb1ELb1EEENS1_21CollectiveEpilogueFwdINS6_IJS8_SA_S9_EEENS6_IJNS7_ILi1EEESI_SI_EEESC_SE_Li128ELb0ELb1ELb1ELb0EEENS1_19SingleTileSchedulerILb0ELb1ELb1ELi128EEEEEEEEEvNT_6ParamsE:
[----:B------:R-:W-:Y:S01]  /*0000*/  LDC R1, c[0x0][0x28] ;  /* 0x00000a00ff017b82 */ /* 0x000fe20000000800 */
[----:B------:R-:W-:Y:S05]  /*0010*/  EXIT ;  /* 0x000000000000794d */ /* 0x000fea0003800000 */
.L_x_3:
        /* <DEDUP_REMOVED lines=14> */
.L_x_21:


//--------------------- .text._ZN7cutlass13device_kernelIN5flash19enable_sm80_to_sm89INS1_16FlashAttnFwdSm80INS1_25CollectiveMainloopFwdSm80ILi4ELi1ELb0EN4cute5tupleIJNS5_1CILi128EEENS7_ILi80EEENS7_ILi64EEEEEELi64ENS_10bfloat16_tEfNS_4arch4Sm80ELb0ELb1ELb1ELb1ELb1ELb0ELb1ELb1EEENS1_21CollectiveEpilogueFwdINS6_IJS8_SA_S9_EEENS6_IJNS7_ILi1EEESI_SI_EEESC_SE_Li128ELb1ELb1ELb1ELb0EEENS1_36VarlenDynamicPersistentTileSchedulerILi128ELi80ELi128ELi128ELb1ELb1ELb0ELb1ELb0ELb1EEEEEEEEEvNT_6ParamsE --------------------------
	.section	.text._ZN7cutlass13device_kernelIN5flash19enable_sm80_to_sm89INS1_16FlashAttnFwdSm80INS1_25CollectiveMainloopFwdSm80ILi4ELi1ELb0EN4cute5tupleIJNS5_1CILi128EEENS7_ILi80EEENS7_ILi64EEEEEELi64ENS_10bfloat16_tEfNS_4arch4Sm80ELb0ELb1ELb1ELb1ELb1ELb0ELb1ELb1EEENS1_21CollectiveEpilogueFwdINS6_IJS8_SA_S9_EEENS6_IJNS7_ILi1EEESI_SI_EEESC_SE_Li128ELb1ELb1ELb1ELb0EEENS1_36VarlenDynamicPersistentTileSchedulerILi128ELi80ELi128ELi128ELb1ELb1ELb0ELb1ELb0ELb1EEEEEEEEEvNT_6ParamsE,"ax",@progbits
	.align	128
.text._ZN7cutlass13device_kernelIN5flash19enable_sm80_to_sm89INS1_16FlashAttnFwdSm80INS1_25CollectiveMainloopFwdSm80ILi4ELi1ELb0EN4cute5tupleIJNS5_1CILi128EEENS7_ILi80EEENS7_ILi64EEEEEELi64ENS_10bfloat16_tEfNS_4arch4Sm80ELb0ELb1ELb1ELb1ELb1ELb0ELb1ELb1EEENS1_21CollectiveEpilogueFwdINS6_IJS8_SA_S9_EEENS6_IJNS7_ILi1EEESI_SI_EEESC_SE_Li128ELb1ELb1ELb1ELb0EEENS1_36VarlenDynamicPersistentTileSchedulerILi128ELi80ELi128ELi128ELb1ELb1ELb0ELb1ELb0ELb1EEEEEEEEEvNT_6ParamsE:
        .type           _ZN7cutlass13device_kernelIN5flash19enable_sm80_to_sm89INS1_16FlashAttnFwdSm80INS1_25CollectiveMainloopFwdSm80ILi4ELi1ELb0EN4cute5tupleIJNS5_1CILi128EEENS7_ILi80EEENS7_ILi64EEEEEELi64ENS_10bfloat16_tEfNS_4arch4Sm80ELb0ELb1ELb1ELb1ELb1ELb0ELb1ELb1EEENS1_21CollectiveEpilogueFwdINS6_IJS8_SA_S9_EEENS6_IJNS7_ILi1EEESI_SI_EEESC_SE_Li128ELb1ELb1ELb1ELb0EEENS1_36VarlenDynamicPersistentTileSchedulerILi128ELi80ELi128ELi128ELb1ELb1ELb0ELb1ELb0ELb1EEEEEEEEEvNT_6ParamsE,@function
        .size           _ZN7cutlass13device_kernelIN5flash19enable_sm80_to_sm89INS1_16FlashAttnFwdSm80INS1_25CollectiveMainloopFwdSm80ILi4ELi1ELb0EN4cute5tupleIJNS5_1CILi128EEENS7_ILi80EEENS7_ILi64EEEEEELi64ENS_10bfloat16_tEfNS_4arch4Sm80ELb0ELb1ELb1ELb1ELb1ELb0ELb1ELb1EEENS1_21CollectiveEpilogueFwdINS6_IJS8_SA_S9_EEENS6_IJNS7_ILi1EEESI_SI_EEESC_SE_Li128ELb1ELb1ELb1ELb0EEENS1_36VarlenDynamicPersistentTileSchedulerILi128ELi80ELi128ELi128ELb1ELb1ELb0ELb1ELb0ELb1EEEEEEEEEvNT_6ParamsE,(.L_x_22 - _ZN7cutlass13device_kernelIN5flash19enable_sm80_to_sm89INS1_16FlashAttnFwdSm80INS1_25CollectiveMainloopFwdSm80ILi4ELi1ELb0EN4cute5tupleIJNS5_1CILi128EEENS7_ILi80EEENS7_ILi64EEEEEELi64ENS_10bfloat16_tEfNS_4arch4Sm80ELb0ELb1ELb1ELb1ELb1ELb0ELb1ELb1EEENS1_21CollectiveEpilogueFwdINS6_IJS8_SA_S9_EEENS6_IJNS7_ILi1EEESI_SI_EEESC_SE_Li128ELb1ELb1ELb1ELb0EEENS1_36VarlenDynamicPersistentTileSchedulerILi128ELi80ELi128ELi128ELb1ELb1ELb0ELb1ELb0ELb1EEEEEEEEEvNT_6ParamsE)
        .other          _ZN7cutlass13device_kernelIN5flash19enable_sm80_to_sm89INS1_16FlashAttnFwdSm80INS1_25CollectiveMainloopFwdSm80ILi4ELi1ELb0EN4cute5tupleIJNS5_1CILi128EEENS7_ILi80EEENS7_ILi64EEEEEELi64ENS_10bfloat16_tEfNS_4arch4Sm80ELb0ELb1ELb1ELb1ELb1ELb0ELb1ELb1EEENS1_21CollectiveEpilogueFwdINS6_IJS8_SA_S9_EEENS6_IJNS7_ILi1EEESI_SI_EEESC_SE_Li128ELb1ELb1ELb1ELb0EEENS1_36VarlenDynamicPersistentTileSchedulerILi128ELi80ELi128ELi128ELb1ELb1ELb0ELb1ELb0ELb1EEEEEEEEEvNT_6ParamsE,@"STO_CUDA_ENTRY STV_DEFAULT"
_ZN7cutlass13device_kernelIN5flash19enable_sm80_to_sm89INS1_16FlashAttnFwdSm80INS1_25CollectiveMainloopFwdSm80ILi4ELi1ELb0EN4cute5tupleIJNS5_1CILi128EEENS7_ILi80EEENS7_ILi64EEEEEELi64ENS_10bfloat16_tEfNS_4arch4Sm80ELb0ELb1ELb1ELb1ELb1ELb0ELb1ELb1EEENS1_21CollectiveEpilogueFwdINS6_IJS8_SA_S9_EEENS6_IJNS7_ILi1EEESI_SI_EEESC_SE_Li128ELb1ELb1ELb1ELb0EEENS1_36VarlenDynamicPersistentTileSchedulerILi128ELi80ELi128ELi128ELb1ELb1ELb0ELb1ELb0ELb1EEEEEEEEEvNT_6ParamsE:
[----:B------:R-:W-:Y:S01]  /*0000*/  LDC R1, c[0x0][0x28] ;  /* 0x00000a00ff017b82 */ /* 0x000fe20000000800 */
[----:B------:R-:W-:Y:S05]  /*0010*/  EXIT ;  /* 0x000000000000794d */ /* 0x000fea0003800000 */
.L_x_4:
        /* <DEDUP_REMOVED lines=14> */
.L_x_22:


//--------------------- .text._ZN7cutlass13device_kernelIN5flash19enable_sm80_to_sm89INS1_16FlashAttnFwdSm80INS1_25CollectiveMainloopFwdSm80ILi4ELi1ELb0EN4cute5tupleIJNS5_1CILi128EEENS7_ILi80EEENS7_ILi64EEEEEELi64ENS_10bfloat16_tEfNS_4arch4Sm80ELb0ELb1ELb1ELb1ELb1ELb1ELb1ELb1EEENS1_21CollectiveEpilogueFwdINS6_IJS8_SA_S9_EEENS6_IJNS7_ILi1EEESI_SI_EEESC_SE_Li128ELb1ELb1ELb1ELb0EEENS1_36VarlenDynamicPersistentTileSchedulerILi128ELi80ELi128ELi128ELb1ELb1ELb0ELb1ELb0ELb1EEEEEEEEEvNT_6ParamsE --------------------------
	.section	.text._ZN7cutlass13device_kernelIN5flash19enable_sm80_to_sm89INS1_16FlashAttnFwdSm80INS1_25CollectiveMainloopFwdSm80ILi4ELi1ELb0EN4cute5tupleIJNS5_1CILi128EEENS7_ILi80EEENS7_ILi64EEEEEELi64ENS_10bfloat16_tEfNS_4arch4Sm80ELb0ELb1ELb1ELb1ELb1ELb1ELb1ELb1EEENS1_21CollectiveEpilogueFwdINS6_IJS8_SA_S9_EEENS6_IJNS7_ILi1EEESI_SI_EEESC_SE_Li128ELb1ELb1ELb1ELb0EEENS1_36VarlenDynamicPersistentTileSchedulerILi128ELi80ELi128ELi128ELb1ELb1ELb0ELb1ELb0ELb1EEEEEEEEEvNT_6ParamsE,"ax",@progbits
	.align	128
.text._ZN7cutlass13device_kernelIN5flash19enable_sm80_to_sm89INS1_16FlashAttnFwdSm80INS1_25CollectiveMainloopFwdSm80ILi4ELi1ELb0EN4cute5tupleIJNS5_1CILi128EEENS7_ILi80EEENS7_ILi64EEEEEELi64ENS_10bfloat16_tEfNS_4arch4Sm80ELb0ELb1ELb1ELb1ELb1ELb1ELb1ELb1EEENS1_21CollectiveEpilogueFwdINS6_IJS8_SA_S9_EEENS6_IJNS7_ILi1EEESI_SI_EEESC_SE_Li128ELb1ELb1ELb1ELb0EEENS1_36VarlenDynamicPersistentTileSchedulerILi128ELi80ELi128ELi128ELb1ELb1ELb0ELb1ELb0ELb1EEEEEEEEEvNT_6ParamsE:
        .type           _ZN7cutlass13device_kernelIN5flash19enable_sm80_to_sm89INS1_16FlashAttnFwdSm80INS1_25CollectiveMainloopFwdSm80ILi4ELi1ELb0EN4cute5tupleIJNS5_1CILi128EEENS7_ILi80EEENS7_ILi64EEEEEELi64ENS_10bfloat16_tEfNS_4arch4Sm80ELb0ELb1ELb1ELb1ELb1ELb1ELb1ELb1EEENS1_21CollectiveEpilogueFwdINS6_IJS8_SA_S9_EEENS6_IJNS7_ILi1EEESI_SI_EEESC_SE_Li128ELb1ELb1ELb1ELb0EEENS1_36VarlenDynamicPersistentTileSchedulerILi128ELi80ELi128ELi128ELb1ELb1ELb0ELb1ELb0ELb1EEEEEEEEEvNT_6ParamsE,@function
        .size           _ZN7cutlass13device_kernelIN5flash19enable_sm80_to_sm89INS1_16FlashAttnFwdSm80INS1_25CollectiveMainloopFwdSm80ILi4ELi1ELb0EN4cute5tupleIJNS5_1CILi128EEENS7_ILi80EEENS7_ILi64EEEEEELi64ENS_10bfloat16_tEfNS_4arch4Sm80ELb0ELb1ELb1ELb1ELb1ELb1ELb1ELb1EEENS1_21CollectiveEpilogueFwdINS6_IJS8_SA_S9_EEENS6_IJNS7_ILi1EEESI_SI_EEESC_SE_Li128ELb1ELb1ELb1ELb0EEENS1_36VarlenDynamicPersistentTileSchedulerILi128ELi80ELi128ELi128ELb1ELb1ELb0ELb1ELb0ELb1EEEEEEEEEvNT_6ParamsE,(.L_x_23 - _ZN7cutlass13device_kernelIN5flash19enable_sm80_to_sm89INS1_16FlashAttnFwdSm80INS1_25CollectiveMainloopFwdSm80ILi4ELi1ELb0EN4cute5tupleIJNS5_1CILi128EEENS7_ILi80EEENS7_ILi64EEEEEELi64ENS_10bfloat16_tEfNS_4arch4Sm80ELb0ELb1ELb1ELb1ELb1ELb1ELb1ELb1EEENS1_21CollectiveEpilogueFwdINS6_IJS8_SA_S9_EEENS6_IJNS7_ILi1EEESI_SI_EEESC_SE_Li128ELb1ELb1ELb1ELb0EEENS1_36VarlenDynamicPersistentTileSchedulerILi128ELi80ELi128ELi128ELb1ELb1ELb0ELb1ELb0ELb1EEEEEEEEEvNT_6ParamsE)
        .other          _ZN7cutlass13device_kernelIN5flash19enable_sm80_to_sm89INS1_16FlashAttnFwdSm80INS1_25CollectiveMainloopFwdSm80ILi4ELi1ELb0EN4cute5tupleIJNS5_1CILi128EEENS7_ILi80EEENS7_ILi64EEEEEELi64ENS_10bfloat16_tEfNS_4arch4Sm80ELb0ELb1ELb1ELb1ELb1ELb1ELb1ELb1EEENS1_21CollectiveEpilogueFwdINS6_IJS8_SA_S9_EEENS6_IJNS7_ILi1EEESI_SI_EEESC_SE_Li128ELb1ELb1ELb1ELb0EEENS1_36VarlenDynamicPersistentTileSchedulerILi128ELi80ELi128ELi128ELb1ELb1ELb0ELb1ELb0ELb1EEEEEEEEEvNT_6ParamsE,@"STO_CUDA_ENTRY STV_DEFAULT"
_ZN7cutlass13device_kernelIN5flash19enable_sm80_to_sm89INS1_16FlashAttnFwdSm80INS1_25CollectiveMainloopFwdSm80ILi4ELi1ELb0EN4cute5tupleIJNS5_1CILi128EEENS7_ILi80EEENS7_ILi64EEEEEELi64ENS_10bfloat16_tEfNS_4arch4Sm80ELb0ELb1ELb1ELb1ELb1ELb1ELb1ELb1EEENS1_21CollectiveEpilogueFwdINS6_IJS8_SA_S9_EEENS6_IJNS7_ILi1EEESI_SI_EEESC_SE_Li128ELb1ELb1ELb1ELb0EEENS1_36VarlenDynamicPersistentTileSchedulerILi128ELi80ELi128ELi128ELb1ELb1ELb0ELb1ELb0ELb1EEEEEEEEEvNT_6ParamsE:
[----:B------:R-:W-:Y:S01]  /*0000*/  LDC R1, c[0x0][0x28] ;  /* 0x00000a00ff017b82 */ /* 0x000fe20000000800 */
[----:B------:R-:W-:Y:S05]  /*0010*/  EXIT ;  /* 0x000000000000794d */ /* 0x000fea0003800000 */
.L_x_5:
        /* <DEDUP_REMOVED lines=14> */
.L_x_23:


//--------------------- .text._ZN7cutlass13device_kernelIN5flash19enable_sm80_to_sm89INS1_16FlashAttnFwdSm80INS1_25CollectiveMainloopFwdSm80ILi4ELi1ELb0EN4cute5tupleIJNS5_1CILi128EEENS7_ILi112EEENS7_ILi64EEEEEELi64ENS_10bfloat16_tEfNS_4arch4Sm80ELb1ELb0ELb1ELb0ELb1ELb0ELb1ELb1EEENS1_21CollectiveEpilogueFwdINS6_IJS8_SA_S9_EEENS6_IJNS7_ILi1EEESI_SI_EEESC_SE_Li128ELb0ELb1ELb1ELb0EEENS1_30DynamicPersistentTileSchedulerILi128ELi128ELb1ELb1ELb0EEEEEEEEEvNT_6ParamsE --------------------------
	.section	.text._ZN7cutlass13device_kernelIN5flash19enable_sm80_to_sm89INS1_16FlashAttnFwdSm80INS1_25CollectiveMainloopFwdSm80ILi4ELi1ELb0EN4cute5tupleIJNS5_1CILi128EEENS7_ILi112EEENS7_ILi64EEEEEELi64ENS_10bfloat16_tEfNS_4arch4Sm80ELb1ELb0ELb1ELb0ELb1ELb0ELb1ELb1EEENS1_21CollectiveEpilogueFwdINS6_IJS8_SA_S9_EEENS6_IJNS7_ILi1EEESI_SI_EEESC_SE_Li128ELb0ELb1ELb1ELb0EEENS1_30DynamicPersistentTileSchedulerILi128ELi128ELb1ELb1ELb0EEEEEEEEEvNT_6ParamsE,"ax",@progbits
	.align	128
.text._ZN7cutlass13device_kernelIN5flash19enable_sm80_to_sm89INS1_16FlashAttnFwdSm80INS1_25CollectiveMainloopFwdSm80ILi4ELi1ELb0EN4cute5tupleIJNS5_1CILi128EEENS7_ILi112EEENS7_ILi64EEEEEELi64ENS_10bfloat16_tEfNS_4arch4Sm80ELb1ELb0ELb1ELb0ELb1ELb0ELb1ELb1EEENS1_21CollectiveEpilogueFwdINS6_IJS8_SA_S9_EEENS6_IJNS7_ILi1EEESI_SI_EEESC_SE_Li128ELb0ELb1ELb1ELb0EEENS1_30DynamicPersistentTileSchedulerILi128ELi128ELb1ELb1ELb0EEEEEEEEEvNT_6ParamsE:
        .type           _ZN7cutlass13device_kernelIN5flash19enable_sm80_to_sm89INS1_16FlashAttnFwdSm80INS1_25CollectiveMainloopFwdSm80ILi4ELi1ELb0EN4cute5tupleIJNS5_1CILi128EEENS7_ILi112EEENS7_ILi64EEEEEELi64ENS_10bfloat16_tEfNS_4arch4Sm80ELb1ELb0ELb1ELb0ELb1ELb0ELb1ELb1EEENS1_21CollectiveEpilogueFwdINS6_IJS8_SA_S9_EEENS6_IJNS7_ILi1EEESI_SI_EEESC_SE_Li128ELb0ELb1ELb1ELb0EEENS1_30DynamicPersistentTileSchedulerILi128ELi128ELb1ELb1ELb0EEEEEEEEEvNT_6ParamsE,@function
        .size           _ZN7cutlass13device_kernelIN5flash19enable_sm80_to_sm89INS1_16FlashAttnFwdSm80INS1_25CollectiveMainloopFwdSm80ILi4ELi1ELb0EN4cute5tupleIJNS5_1CILi128EEENS7_ILi112EEENS7_ILi64EEEEEELi64ENS_10bfloat16_tEfNS_4arch4Sm80ELb1ELb0ELb1ELb0ELb1ELb0ELb1ELb1EEENS1_21CollectiveEpilogueFwdINS6_IJS8_SA_S9_EEENS6_IJNS7_ILi1EEESI_SI_EEESC_SE_Li128ELb0ELb1ELb1ELb0EEENS1_30DynamicPersistentTileSchedulerILi128ELi128ELb1ELb1ELb0EEEEEEEEEvNT_6ParamsE,(.L_x_24 - _ZN7cutlass13device_kernelIN5flash19enable_sm80_to_sm89INS1_16FlashAttnFwdSm80INS1_25CollectiveMainloopFwdSm80ILi4ELi1ELb0EN4cute5tupleIJNS5_1CILi128EEENS7_ILi112EEENS7_ILi64EEEEEELi64ENS_10bfloat16_tEfNS_4arch4Sm80ELb1ELb0ELb1ELb0ELb1ELb0ELb1ELb1EEENS1_21CollectiveEpilogueFwdINS6_IJS8_SA_S9_EEENS6_IJNS7_ILi1EEESI_SI_EEESC_SE_Li128ELb0ELb1ELb1ELb0EEENS1_30DynamicPersistentTileSchedulerILi128ELi128ELb1ELb1ELb0EEEEEEEEEvNT_6ParamsE)
        .other          _ZN7cutlass13device_kernelIN5flash19enable_sm80_to_sm89INS1_16FlashAttnFwdSm80INS1_25CollectiveMainloopFwdSm80ILi4ELi1ELb0EN4cute5tupleIJNS5_1CILi128EEENS7_ILi112EEENS7_ILi64EEEEEELi64ENS_10bfloat16_tEfNS_4arch4Sm80ELb1ELb0ELb1ELb0ELb1ELb0ELb1ELb1EEENS1_21CollectiveEpilogueFwdINS6_IJS8_SA_S9_EEENS6_IJNS7_ILi1EEESI_SI_EEESC_SE_Li128ELb0ELb1ELb1ELb0EEENS1_30DynamicPersistentTileSchedulerILi128ELi128ELb1ELb1ELb0EEEEEEEEEvNT_6ParamsE,@"STO_CUDA_ENTRY STV_DEFAULT"
_ZN7cutlass13device_kernelIN5flash19enable_sm80_to_sm89INS1_16FlashAttnFwdSm80INS1_25CollectiveMainloopFwdSm80ILi4ELi1ELb0EN4cute5tupleIJNS5_1CILi128EEENS7_ILi112EEENS7_ILi64EEEEEELi64ENS_10bfloat16_tEfNS_4arch4Sm80ELb1ELb0ELb1ELb0ELb1ELb0ELb1ELb1EEENS1_21CollectiveEpilogueFwdINS6_IJS8_SA_S9_EEENS6_IJNS7_ILi1EEESI_SI_EEESC_SE_Li128ELb0ELb1ELb1ELb0EEENS1_30DynamicPersistentTileSchedulerILi128ELi128ELb1ELb1ELb0EEEEEEEEEvNT_6ParamsE:
[----:B------:R-:W-:Y:S01]  /*0000*/  LDC R1, c[0x0][0x28] ;  /* 0x00000a00ff017b82 */ /* 0x000fe20000000800 */
[----:B------:R-:W-:Y:S05]  /*0010*/  EXIT ;  /* 0x000000000000794d */ /* 0x000fea0003800000 */
.L_x_6:
        /* <DEDUP_REMOVED lines=14> */
.L_x_24:


//--------------------- .text._ZN7cutlass13device_kernelIN5flash19enable_sm80_to_sm89INS1_16FlashAttnFwdSm80INS1_25CollectiveMainloopFwdSm80ILi4ELi1ELb0EN4cute5tupleIJNS5_1CILi128EEENS7_ILi80EEENS7_ILi64EEEEEELi64ENS_10bfloat16_tEfNS_4arch4Sm80ELb1ELb0ELb1ELb1ELb1ELb0ELb1ELb1EEENS1_21CollectiveEpilogueFwdINS6_IJS8_SA_S9_EEENS6_IJNS7_ILi1EEESI_SI_EEESC_SE_Li128ELb1ELb1ELb1ELb0EEENS1_36VarlenDynamicPersistentTileSchedulerILi128ELi80ELi128ELi128ELb1ELb1ELb0ELb1ELb1ELb1EEEEEEEEEvNT_6ParamsE --------------------------
	.section	.text._ZN7cutlass13device_kernelIN5flash19enable_sm80_to_sm89INS1_16FlashAttnFwdSm80INS1_25CollectiveMainloopFwdSm80ILi4ELi1ELb0EN4cute5tupleIJNS5_1CILi128EEENS7_ILi80EEENS7_ILi64EEEEEELi64ENS_10bfloat16_tEfNS_4arch4Sm80ELb1ELb0ELb1ELb1ELb1ELb0ELb1ELb1EEENS1_21CollectiveEpilogueFwdINS6_IJS8_SA_S9_EEENS6_IJNS7_ILi1EEESI_SI_EEESC_SE_Li128ELb1ELb1ELb1ELb0EEENS1_36VarlenDynamicPersistentTileSchedulerILi128ELi80ELi128ELi128ELb1ELb1ELb0ELb1ELb1ELb1EEEEEEEEEvNT_6ParamsE,"ax",@progbits
	.align	128
.text._ZN7cutlass13device_kernelIN5flash19enable_sm80_to_sm89INS1_16FlashAttnFwdSm80INS1_25CollectiveMainloopFwdSm80ILi4ELi1ELb0EN4cute5tupleIJNS5_1CILi128EEENS7_ILi80EEENS7_ILi64EEEEEELi64ENS_10bfloat16_tEfNS_4arch4Sm80ELb1ELb0ELb1ELb1ELb1ELb0ELb1ELb1EEENS1_21CollectiveEpilogueFwdINS6_IJS8_SA_S9_EEENS6_IJNS7_ILi1EEESI_SI_EEESC_SE_Li128ELb1ELb1ELb1ELb0EEENS1_36VarlenDynamicPersistentTileSchedulerILi128ELi80ELi128ELi128ELb1ELb1ELb0ELb1ELb1ELb1EEEEEEEEEvNT_6ParamsE:
        .type           _ZN7cutlass13device_kernelIN5flash19enable_sm80_to_sm89INS1_16FlashAttnFwdSm80INS1_25CollectiveMainloopFwdSm80ILi4ELi1ELb0EN4cute5tupleIJNS5_1CILi128EEENS7_ILi80EEENS7_ILi64EEEEEELi64ENS_10bfloat16_tEfNS_4arch4Sm80ELb1ELb0ELb1ELb1ELb1ELb0ELb1ELb1EEENS1_21CollectiveEpilogueFwdINS6_IJS8_SA_S9_EEENS6_IJNS7_ILi1EEESI_SI_EEESC_SE_Li128ELb1ELb1ELb1ELb0EEENS1_36VarlenDynamicPersistentTileSchedulerILi128ELi80ELi128ELi128ELb1ELb1ELb0ELb1ELb1ELb1EEEEEEEEEvNT_6ParamsE,@function
        .size           _ZN7cutlass13device_kernelIN5flash19enable_sm80_to_sm89INS1_16FlashAttnFwdSm80INS1_25CollectiveMainloopFwdSm80ILi4ELi1ELb0EN4cute5tupleIJNS5_1CILi128EEENS7_ILi80EEENS7_ILi64EEEEEELi64ENS_10bfloat16_tEfNS_4arch4Sm80ELb1ELb0ELb1ELb1ELb1ELb0ELb1ELb1EEENS1_21CollectiveEpilogueFwdINS6_IJS8_SA_S9_EEENS6_IJNS7_ILi1EEESI_SI_EEESC_SE_Li128ELb1ELb1ELb1ELb0EEENS1_36VarlenDynamicPersistentTileSchedulerILi128ELi80ELi128ELi128ELb1ELb1ELb0ELb1ELb1ELb1EEEEEEEEEvNT_6ParamsE,(.L_x_25 - _ZN7cutlass13device_kernelIN5flash19enable_sm80_to_sm89INS1_16FlashAttnFwdSm80INS1_25CollectiveMainloopFwdSm80ILi4ELi1ELb0EN4cute5tupleIJNS5_1CILi128EEENS7_ILi80EEENS7_ILi64EEEEEELi64ENS_10bfloat16_tEfNS_4arch4Sm80ELb1ELb0ELb1ELb1ELb1ELb0ELb1ELb1EEENS1_21CollectiveEpilogueFwdINS6_IJS8_SA_S9_EEENS6_IJNS7_ILi1EEESI_SI_EEESC_SE_Li128ELb1ELb1ELb1ELb0EEENS1_36VarlenDynamicPersistentTileSchedulerILi128ELi80ELi128ELi128ELb1ELb1ELb0ELb1ELb1ELb1EEEEEEEEEvNT_6ParamsE)
        .other          _ZN7cutlass13device_kernelIN5flash19enable_sm80_to_sm89INS1_16FlashAttnFwdSm80INS1_25CollectiveMainloopFwdSm80ILi4ELi1ELb0EN4cute5tupleIJNS5_1CILi128EEENS7_ILi80EEENS7_ILi64EEEEEELi64ENS_10bfloat16_tEfNS_4arch4Sm80ELb1ELb0ELb1ELb1ELb1ELb0ELb1ELb1EEENS1_21CollectiveEpilogueFwdINS6_IJS8_SA_S9_EEENS6_IJNS7_ILi1EEESI_SI_EEESC_SE_Li128ELb1ELb1ELb1ELb0EEENS1_36VarlenDynamicPersistentTileSchedulerILi128ELi80ELi128ELi128ELb1ELb1ELb0ELb1ELb1ELb1EEEEEEEEEvNT_6ParamsE,@"STO_CUDA_ENTRY STV_DEFAULT"
_ZN7cutlass13device_kernelIN5flash19enable_sm80_to_sm89INS1_16FlashAttnFwdSm80INS1_25CollectiveMainloopFwdSm80ILi4ELi1ELb0EN4cute5tupleIJNS5_1CILi128EEENS7_ILi80EEENS7_ILi64EEEEEELi64ENS_10bfloat16_tEfNS_4arch4Sm80ELb1ELb0ELb1ELb1ELb1ELb0ELb1ELb1EEENS1_21CollectiveEpilogueFwdINS6_IJS8_SA_S9_EEENS6_IJNS7_ILi1EEESI_SI_EEESC_SE_Li128ELb1ELb1ELb1ELb0EEENS1_36VarlenDynamicPersistentTileSchedulerILi128ELi80ELi128ELi128ELb1ELb1ELb0ELb1ELb1ELb1EEEEEEEEEvNT_6ParamsE:
[----:B------:R-:W-:Y:S01]  /*0000*/  LDC R1, c[0x0][0x28] ;  /* 0x00000a00ff017b82 */ /* 0x000fe20000000800 */
[----:B------:R-:W-:Y:S05]  /*0010*/  EXIT ;  /* 0x000000000000794d */ /* 0x000fea0003800000 */
.L_x_7:
        /* <DEDUP_REMOVED lines=14> */
.L_x_25:


//--------------------- .text._ZN7cutlass13device_kernelIN5flash19enable_sm80_to_sm89INS1_16FlashAttnFwdSm80INS1_25CollectiveMainloopFwdSm80ILi4ELi1ELb0EN4cute5tupleIJNS5_1CILi128EEENS7_ILi80EEENS7_ILi64EEEEEELi64ENS_10bfloat16_tEfNS_4arch4Sm80ELb1ELb0ELb1ELb1ELb1ELb1ELb1ELb1EEENS1_21CollectiveEpilogueFwdINS6_IJS8_SA_S9_EEENS6_IJNS7_ILi1EEESI_SI_EEESC_SE_Li128ELb1ELb1ELb1ELb0EEENS1_36VarlenDynamicPersistentTileSchedulerILi128ELi80ELi128ELi128ELb1ELb1ELb0ELb1ELb1ELb1EEEEEEEEEvNT_6ParamsE --------------------------
	.section	.text._ZN7cutlass13device_kernelIN5flash19enable_sm80_to_sm89INS1_16FlashAttnFwdSm80INS1_25CollectiveMainloopFwdSm80ILi4ELi1ELb0EN4cute5tupleIJNS5_1CILi128EEENS7_ILi80EEENS7_ILi64EEEEEELi64ENS_10bfloat16_tEfNS_4arch4Sm80ELb1ELb0ELb1ELb1ELb1ELb1ELb1ELb1EEENS1_21CollectiveEpilogueFwdINS6_IJS8_SA_S9_EEENS6_IJNS7_ILi1EEESI_SI_EEESC_SE_Li128ELb1ELb1ELb1ELb0EEENS1_36VarlenDynamicPersistentTileSchedulerILi128ELi80ELi128ELi128ELb1ELb1ELb0ELb1ELb1ELb1EEEEEEEEEvNT_6ParamsE,"ax",@progbits
	.align	128
.text._ZN7cutlass13device_kernelIN5flash19enable_sm80_to_sm89INS1_16FlashAttnFwdSm80INS1_25CollectiveMainloopFwdSm80ILi4ELi1ELb0EN4cute5tupleIJNS5_1CILi128EEENS7_ILi80EEENS7_ILi64EEEEEELi64ENS_10bfloat16_tEfNS_4arch4Sm80ELb1ELb0ELb1ELb1ELb1ELb1ELb1ELb1EEENS1_21CollectiveEpilogueFwdINS6_IJS8_SA_S9_EEENS6_IJNS7_ILi1EEESI_SI_EEESC_SE_Li128ELb1ELb1ELb1ELb0EEENS1_36VarlenDynamicPersistentTileSchedulerILi128ELi80ELi128ELi128ELb1ELb1ELb0ELb1ELb1ELb1EEEEEEEEEvNT_6ParamsE:
        .type           _ZN7cutlass13device_kernelIN5flash19enable_sm80_to_sm89INS1_16FlashAttnFwdSm80INS1_25CollectiveMainloopFwdSm80ILi4ELi1ELb0EN4cute5tupleIJNS5_1CILi128EEENS7_ILi80EEENS7_ILi64EEEEEELi64ENS_10bfloat16_tEfNS_4arch4Sm80ELb1ELb0ELb1ELb1ELb1ELb1ELb1ELb1EEENS1_21CollectiveEpilogueFwdINS6_IJS8_SA_S9_EEENS6_IJNS7_ILi1EEESI_SI_EEESC_SE_Li128ELb1ELb1ELb1ELb0EEENS1_36VarlenDynamicPersistentTileSchedulerILi128ELi80ELi128ELi128ELb1ELb1ELb0ELb1ELb1ELb1EEEEEEEEEvNT_6ParamsE,@function
        .size           _ZN7cutlass13device_kernelIN5flash19enable_sm80_to_sm89INS1_16FlashAttnFwdSm80INS1_25CollectiveMainloopFwdSm80ILi4ELi1ELb0EN4cute5tupleIJNS5_1CILi128EEENS7_ILi80EEENS7_ILi64EEEEEELi64ENS_10bfloat16_tEfNS_4arch4Sm80ELb1ELb0ELb1ELb1ELb1ELb1ELb1ELb1EEENS1_21CollectiveEpilogueFwdINS6_IJS8_SA_S9_EEENS6_IJNS7_ILi1EEESI_SI_EEESC_SE_Li128ELb1ELb1ELb1ELb0EEENS1_36VarlenDynamicPersistentTileSchedulerILi128ELi80ELi128ELi128ELb1ELb1ELb0ELb1ELb1ELb1EEEEEEEEEvNT_6ParamsE,(.L_x_26 - _ZN7cutlass13device_kernelIN5flash19enable_sm80_to_sm89INS1_16FlashAttnFwdSm80INS1_25CollectiveMainloopFwdSm80ILi4ELi1ELb0EN4cute5tupleIJNS5_1CILi128EEENS7_ILi80EEENS7_ILi64EEEEEELi64ENS_10bfloat16_tEfNS_4arch4Sm80ELb1ELb0ELb1ELb1ELb1ELb1ELb1ELb1EEENS1_21CollectiveEpilogueFwdINS6_IJS8_SA_S9_EEENS6_IJNS7_ILi1EEESI_SI_EEESC_SE_Li128ELb1ELb1ELb1ELb0EEENS1_36VarlenDynamicPersistentTileSchedulerILi128ELi80ELi128ELi128ELb1ELb1ELb0ELb1ELb1ELb1EEEEEEEEEvNT_6ParamsE)
        .other          _ZN7cutlass13device_kernelIN5flash19enable_sm80_to_sm89INS1_16FlashAttnFwdSm80INS1_25CollectiveMainloopFwdSm80ILi4ELi1ELb0EN4cute5tupleIJNS5_1CILi128EEENS7_ILi80EEENS7_ILi64EEEEEELi64ENS_10bfloat16_tEfNS_4arch4Sm80ELb1ELb0ELb1ELb1ELb1ELb1ELb1ELb1EEENS1_21CollectiveEpilogueFwdINS6_IJS8_SA_S9_EEENS6_IJNS7_ILi1EEESI_SI_EEESC_SE_Li128ELb1ELb1ELb1ELb0EEENS1_36VarlenDynamicPersistentTileSchedulerILi128ELi80ELi128ELi128ELb1ELb1ELb0ELb1ELb1ELb1EEEEEEEEEvNT_6ParamsE,@"STO_CUDA_ENTRY STV_DEFAULT"
_ZN7cutlass13device_kernelIN5flash19enable_sm80_to_sm89INS1_16FlashAttnFwdSm80INS1_25CollectiveMainloopFwdSm80ILi4ELi1ELb0EN4cute5tupleIJNS5_1CILi128EEENS7_ILi80EEENS7_ILi64EEEEEELi64ENS_10bfloat16_tEfNS_4arch4Sm80ELb1ELb0ELb1ELb1ELb1ELb1ELb1ELb1EEENS1_21CollectiveEpilogueFwdINS6_IJS8_SA_S9_EEENS6_IJNS7_ILi1EEESI_SI_EEESC_SE_Li128ELb1ELb1ELb1ELb0EEENS1_36VarlenDynamicPersistentTileSchedulerILi128ELi80ELi128ELi128ELb1ELb1ELb0ELb1ELb1ELb1EEEEEEEEEvNT_6ParamsE:
[----:B------:R-:W-:Y:S01]  /*0000*/  LDC R1, c[0x0][0x28] ;  /* 0x00000a00ff017b82 */ /* 0x000fe20000000800 */
[----:B------:R-:W-:Y:S05]  /*0010*/  EXIT ;  /* 0x000000000000794d */ /* 0x000fea0003800000 */
.L_x_8:
        /* <DEDUP_REMOVED lines=14> */
.L_x_26:


//--------------------- .text._ZN7cutlass13device_kernelIN5flash19enable_sm80_to_sm89INS1_16FlashAttnFwdSm80INS1_25CollectiveMainloopFwdSm80ILi4ELi1ELb0EN4cute5tupleIJNS5_1CILi128EEENS7_ILi112EEENS7_ILi64EEEEEELi64ENS_10bfloat16_tEfNS_4arch4Sm80ELb0ELb0ELb0ELb0ELb1ELb0ELb1ELb1EEENS1_21CollectiveEpilogueFwdINS6_IJS8_SA_S9_EEENS6_IJNS7_ILi1EEESI_SI_EEESC_SE_Li128ELb0ELb1ELb1ELb0EEENS1_19SingleTileSchedulerILb0ELb1ELb1ELi128EEEEEEEEEvNT_6ParamsE --------------------------
	.section	.text._ZN7cutlass13device_kernelIN5flash19enable_sm80_to_sm89INS1_16FlashAttnFwdSm80INS1_25CollectiveMainloopFwdSm80ILi4ELi1ELb0EN4cute5tupleIJNS5_1CILi128EEENS7_ILi112EEENS7_ILi64EEEEEELi64ENS_10bfloat16_tEfNS_4arch4Sm80ELb0ELb0ELb0ELb0ELb1ELb0ELb1ELb1EEENS1_21CollectiveEpilogueFwdINS6_IJS8_SA_S9_EEENS6_IJNS7_ILi1EEESI_SI_EEESC_SE_Li128ELb0ELb1ELb1ELb0EEENS1_19SingleTileSchedulerILb0ELb1ELb1ELi128EEEEEEEEEvNT_6ParamsE,"ax",@progbits
	.align	128
.text._ZN7cutlass13device_kernelIN5flash19enable_sm80_to_sm89INS1_16FlashAttnFwdSm80INS1_25CollectiveMainloopFwdSm80ILi4ELi1ELb0EN4cute5tupleIJNS5_1CILi128EEENS7_ILi112EEENS7_ILi64EEEEEELi64ENS_10bfloat16_tEfNS_4arch4Sm80ELb0ELb0ELb0ELb0ELb1ELb0ELb1ELb1EEENS1_21CollectiveEpilogueFwdINS6_IJS8_SA_S9_EEENS6_IJNS7_ILi1EEESI_SI_EEESC_SE_Li128ELb0ELb1ELb1ELb0EEENS1_19SingleTileSchedulerILb0ELb1ELb1ELi128EEEEEEEEEvNT_6ParamsE:
        .type           _ZN7cutlass13device_kernelIN5flash19enable_sm80_to_sm89INS1_16FlashAttnFwdSm80INS1_25CollectiveMainloopFwdSm80ILi4ELi1ELb0EN4cute5tupleIJNS5_1CILi128EEENS7_ILi112EEENS7_ILi64EEEEEELi64ENS_10bfloat16_tEfNS_4arch4Sm80ELb0ELb0ELb0ELb0ELb1ELb0ELb1ELb1EEENS1_21CollectiveEpilogueFwdINS6_IJS8_SA_S9_EEENS6_IJNS7_ILi1EEESI_SI_EEESC_SE_Li128ELb0ELb1ELb1ELb0EEENS1_19SingleTileSchedulerILb0ELb1ELb1ELi128EEEEEEEEEvNT_6ParamsE,@function
        .size           _ZN7cutlass13device_kernelIN5flash19enable_sm80_to_sm89INS1_16FlashAttnFwdSm80INS1_25CollectiveMainloopFwdSm80ILi4ELi1ELb0EN4cute5tupleIJNS5_1CILi128EEENS7_ILi112EEENS7_ILi64EEEEEELi64ENS_10bfloat16_tEfNS_4arch4Sm80ELb0ELb0ELb0ELb0ELb1ELb0ELb1ELb1EEENS1_21CollectiveEpilogueFwdINS6_IJS8_SA_S9_EEENS6_IJNS7_ILi1EEESI_SI_EEESC_SE_Li128ELb0ELb1ELb1ELb0EEENS1_19SingleTileSchedulerILb0ELb1ELb1ELi128EEEEEEEEEvNT_6ParamsE,(.L_x_27 - _ZN7cutlass13device_kernelIN5flash19enable_sm80_to_sm89INS1_16FlashAttnFwdSm80INS1_25CollectiveMainloopFwdSm80ILi4ELi1ELb0EN4cute5tupleIJNS5_1CILi128EEENS7_ILi112EEENS7_ILi64EEEEEELi64ENS_10bfloat16_tEfNS_4arch4Sm80ELb0ELb0ELb0ELb0ELb1ELb0ELb1ELb1EEENS1_21CollectiveEpilogueFwdINS6_IJS8_SA_S9_EEENS6_IJNS7_ILi1EEESI_SI_EEESC_SE_Li128ELb0ELb1ELb1ELb0EEENS1_19SingleTileSchedulerILb0ELb1ELb1ELi128EEEEEEEEEvNT_6ParamsE)
        .other          _ZN7cutlass13device_kernelIN5flash19enable_sm80_to_sm89INS1_16FlashAttnFwdSm80INS1_25CollectiveMainloopFwdSm80ILi4ELi1ELb0EN4cute5tupleIJNS5_1CILi128EEENS7_ILi112EEENS7_ILi64EEEEEELi64ENS_10bfloat16_tEfNS_4arch4Sm80ELb0ELb0ELb0ELb0ELb1ELb0ELb1ELb1EEENS1_21CollectiveEpilogueFwdINS6_IJS8_SA_S9_EEENS6_IJNS7_ILi1EEESI_SI_EEESC_SE_Li128ELb0ELb1ELb1ELb0EEENS1_19SingleTileSchedulerILb0ELb1ELb1ELi128EEEEEEEEEvNT_6ParamsE,@"STO_CUDA_ENTRY STV_DEFAULT"
_ZN7cutlass13device_kernelIN5flash19enable_sm80_to_sm89INS1_16FlashAttnFwdSm80INS1_25CollectiveMainloopFwdSm80ILi4ELi1ELb0EN4cute5tupleIJNS5_1CILi128EEENS7_ILi112EEENS7_ILi64EEEEEELi64ENS_10bfloat16_tEfNS_4arch4Sm80ELb0ELb0ELb0ELb0ELb1ELb0ELb1ELb1EEENS1_21CollectiveEpilogueFwdINS6_IJS8_SA_S9_EEENS6_IJNS7_ILi1EEESI_SI_EEESC_SE_Li128ELb0ELb1ELb1ELb0EEENS1_19SingleTileSchedulerILb0ELb1ELb1ELi128EEEEEEEEEvNT_6ParamsE:
[----:B------:R-:W-:Y:S01]  /*0000*/  LDC R1, c[0x0][0x28] ;  /* 0x00000a00ff017b82 */ /* 0x000fe20000000800 */
[----:B------:R-:W-:Y:S05]  /*0010*/  EXIT ;  /* 0x000000000000794d */ /* 0x000fea0003800000 */
.L_x_9:
        /* <DEDUP_REMOVED lines=14> */
.L_x_27:


//--------------------- .text._ZN7cutlass13device_kernelIN5flash19enable_sm80_to_sm89INS1_16FlashAttnFwdSm80INS1_25CollectiveMainloopFwdSm80ILi4ELi1ELb0EN4cute5tupleIJNS5_1CILi128EEENS7_ILi80EEENS7_ILi64EEEEEELi64ENS_10bfloat16_tEfNS_4arch4Sm80ELb0ELb0ELb0ELb1ELb1ELb0ELb1ELb1EEENS1_21CollectiveEpilogueFwdINS6_IJS8_SA_S9_EEENS6_IJNS7_ILi1EEESI_SI_EEESC_SE_Li128ELb1ELb1ELb1ELb0EEENS1_36VarlenDynamicPersistentTileSchedulerILi128ELi80ELi128ELi128ELb1ELb1ELb0ELb0ELb1ELb1EEEEEEEEEvNT_6ParamsE --------------------------
	.section	.text._ZN7cutlass13device_kernelIN5flash19enable_sm80_to_sm89INS1_16FlashAttnFwdSm80INS1_25CollectiveMainloopFwdSm80ILi4ELi1ELb0EN4cute5tupleIJNS5_1CILi128EEENS7_ILi80EEENS7_ILi64EEEEEELi64ENS_10bfloat16_tEfNS_4arch4Sm80ELb0ELb0ELb0ELb1ELb1ELb0ELb1ELb1EEENS1_21CollectiveEpilogueFwdINS6_IJS8_SA_S9_EEENS6_IJNS7_ILi1EEESI_SI_EEESC_SE_Li128ELb1ELb1ELb1ELb0EEENS1_36VarlenDynamicPersistentTileSchedulerILi128ELi80ELi128ELi128ELb1ELb1ELb0ELb0ELb1ELb1EEEEEEEEEvNT_6ParamsE,"ax",@progbits
	.align	128
.text._ZN7cutlass13device_kernelIN5flash19enable_sm80_to_sm89INS1_16FlashAttnFwdSm80INS1_25CollectiveMainloopFwdSm80ILi4ELi1ELb0EN4cute5tupleIJNS5_1CILi128EEENS7_ILi80EEENS7_ILi64EEEEEELi64ENS_10bfloat16_tEfNS_4arch4Sm80ELb0ELb0ELb0ELb1ELb1ELb0ELb1ELb1EEENS1_21CollectiveEpilogueFwdINS6_IJS8_SA_S9_EEENS6_IJNS7_ILi1EEESI_SI_EEESC_SE_Li128ELb1ELb1ELb1ELb0EEENS1_36VarlenDynamicPersistentTileSchedulerILi128ELi80ELi128ELi128ELb1ELb1ELb0ELb0ELb1ELb1EEEEEEEEEvNT_6ParamsE:
        .type           _ZN7cutlass13device_kernelIN5flash19enable_sm80_to_sm89INS1_16FlashAttnFwdSm80INS1_25CollectiveMainloopFwdSm80ILi4ELi1ELb0EN4cute5tupleIJNS5_1CILi128EEENS7_ILi80EEENS7_ILi64EEEEEELi64ENS_10bfloat16_tEfNS_4arch4Sm80ELb0ELb0ELb0ELb1ELb1ELb0ELb1ELb1EEENS1_21CollectiveEpilogueFwdINS6_IJS8_SA_S9_EEENS6_IJNS7_ILi1EEESI_SI_EEESC_SE_Li128ELb1ELb1ELb1ELb0EEENS1_36VarlenDynamicPersistentTileSchedulerILi128ELi80ELi128ELi128ELb1ELb1ELb0ELb0ELb1ELb1EEEEEEEEEvNT_6ParamsE,@function
        .size           _ZN7cutlass13device_kernelIN5flash19enable_sm80_to_sm89INS1_16FlashAttnFwdSm80INS1_25CollectiveMainloopFwdSm80ILi4ELi1ELb0EN4cute5tupleIJNS5_1CILi128EEENS7_ILi80EEENS7_ILi64EEEEEELi64ENS_10bfloat16_tEfNS_4arch4Sm80ELb0ELb0ELb0ELb1ELb1ELb0ELb1ELb1EEENS1_21CollectiveEpilogueFwdINS6_IJS8_SA_S9_EEENS6_IJNS7_ILi1EEESI_SI_EEESC_SE_Li128ELb1ELb1ELb1ELb0EEENS1_36VarlenDynamicPersistentTileSchedulerILi128ELi80ELi128ELi128ELb1ELb1ELb0ELb0ELb1ELb1EEEEEEEEEvNT_6ParamsE,(.L_x_28 - _ZN7cutlass13device_kernelIN5flash19enable_sm80_to_sm89INS1_16FlashAttnFwdSm80INS1_25CollectiveMainloopFwdSm80ILi4ELi1ELb0EN4cute5tupleIJNS5_1CILi128EEENS7_ILi80EEENS7_ILi64EEEEEELi64ENS_10bfloat16_tEfNS_4arch4Sm80ELb0ELb0ELb0ELb1ELb1ELb0ELb1ELb1EEENS1_21CollectiveEpilogueFwdINS6_IJS8_SA_S9_EEENS6_IJNS7_ILi1EEESI_SI_EEESC_SE_Li128ELb1ELb1ELb1ELb0EEENS1_36VarlenDynamicPersistentTileSchedulerILi128ELi80ELi128ELi128ELb1ELb1ELb0ELb0ELb1ELb1EEEEEEEEEvNT_6ParamsE)
        .other          _ZN7cutlass13device_kernelIN5flash19enable_sm80_to_sm89INS1_16FlashAttnFwdSm80INS1_25CollectiveMainloopFwdSm80ILi4ELi1ELb0EN4cute5tupleIJNS5_1CILi128EEENS7_ILi80EEENS7_ILi64EEEEEELi64ENS_10bfloat16_tEfNS_4arch4Sm80ELb0ELb0ELb0ELb1ELb1ELb0ELb1ELb1EEENS1_21CollectiveEpilogueFwdINS6_IJS8_SA_S9_EEENS6_IJNS7_ILi1EEESI_SI_EEESC_SE_Li128ELb1ELb1ELb1ELb0EEENS1_36VarlenDynamicPersistentTileSchedulerILi128ELi80ELi128ELi128ELb1ELb1ELb0ELb0ELb1ELb1EEEEEEEEEvNT_6ParamsE,@"STO_CUDA_ENTRY STV_DEFAULT"
_ZN7cutlass13device_kernelIN5flash19enable_sm80_to_sm89INS1_16FlashAttnFwdSm80INS1_25CollectiveMainloopFwdSm80ILi4ELi1ELb0EN4cute5tupleIJNS5_1CILi128EEENS7_ILi80EEENS7_ILi64EEEEEELi64ENS_10bfloat16_tEfNS_4arch4Sm80ELb0ELb0ELb0ELb1ELb1ELb0ELb1ELb1EEENS1_21CollectiveEpilogueFwdINS6_IJS8_SA_S9_EEENS6_IJNS7_ILi1EEESI_SI_EEESC_SE_Li128ELb1ELb1ELb1ELb0EEENS1_36VarlenDynamicPersistentTileSchedulerILi128ELi80ELi128ELi128ELb1ELb1ELb0ELb0ELb1ELb1EEEEEEEEEvNT_6ParamsE:
[----:B------:R-:W-:Y:S01]  /*0000*/  LDC R1, c[0x0][0x28] ;  /* 0x00000a00ff017b82 */ /* 0x000fe20000000800 */
[----:B------:R-:W-:Y:S05]  /*0010*/  EXIT ;  /* 0x000000000000794d */ /* 0x000fea0003800000 */
.L_x_10:
        /* <DEDUP_REMOVED lines=14> */
.L_x_28:


//--------------------- .text._ZN7cutlass13device_kernelIN5flash19enable_sm80_to_sm89INS1_16FlashAttnFwdSm80INS1_25CollectiveMainloopFwdSm80ILi4ELi1ELb0EN4cute5tupleIJNS5_1CILi128EEENS7_ILi80EEENS7_ILi64EEEEEELi64ENS_10bfloat16_tEfNS_4arch4Sm80ELb0ELb0ELb0ELb1ELb1ELb1ELb1ELb1EEENS1_21CollectiveEpilogueFwdINS6_IJS8_SA_S9_EEENS6_IJNS7_ILi1EEESI_SI_EEESC_SE_Li128ELb1ELb1ELb1ELb0EEENS1_36VarlenDynamicPersistentTileSchedulerILi128ELi80ELi128ELi128ELb1ELb1ELb0ELb0ELb1ELb1EEEEEEEEEvNT_6ParamsE --------------------------
	.section	.text._ZN7cutlass13device_kernelIN5flash19enable_sm80_to_sm89INS1_16FlashAttnFwdSm80INS1_25CollectiveMainloopFwdSm80ILi4ELi1ELb0EN4cute5tupleIJNS5_1CILi128EEENS7_ILi80EEENS7_ILi64EEEEEELi64ENS_10bfloat16_tEfNS_4arch4Sm80ELb0ELb0ELb0ELb1ELb1ELb1ELb1ELb1EEENS1_21CollectiveEpilogueFwdINS6_IJS8_SA_S9_EEENS6_IJNS7_ILi1EEESI_SI_EEESC_SE_Li128ELb1ELb1ELb1ELb0EEENS1_36VarlenDynamicPersistentTileSchedulerILi128ELi80ELi128ELi128ELb1ELb1ELb0ELb0ELb1ELb1EEEEEEEEEvNT_6ParamsE,"ax",@progbits
	.align	128
.text._ZN7cutlass13device_kernelIN5flash19enable_sm80_to_sm89INS1_16FlashAttnFwdSm80INS1_25CollectiveMainloopFwdSm80ILi4ELi1ELb0EN4cute5tupleIJNS5_1CILi128EEENS7_ILi80EEENS7_ILi64EEEEEELi64ENS_10bfloat16_tEfNS_4arch4Sm80ELb0ELb0ELb0ELb1ELb1ELb1ELb1ELb1EEENS1_21CollectiveEpilogueFwdINS6_IJS8_SA_S9_EEENS6_IJNS7_ILi1EEESI_SI_EEESC_SE_Li128ELb1ELb1ELb1ELb0EEENS1_36VarlenDynamicPersistentTileSchedulerILi128ELi80ELi128ELi128ELb1ELb1ELb0ELb0ELb1ELb1EEEEEEEEEvNT_6ParamsE:
        .type           _ZN7cutlass13device_kernelIN5flash19enable_sm80_to_sm89INS1_16FlashAttnFwdSm80INS1_25CollectiveMainloopFwdSm80ILi4ELi1ELb0EN4cute5tupleIJNS5_1CILi128EEENS7_ILi80EEENS7_ILi64EEEEEELi64ENS_10bfloat16_tEfNS_4arch4Sm80ELb0ELb0ELb0ELb1ELb1ELb1ELb1ELb1EEENS1_21CollectiveEpilogueFwdINS6_IJS8_SA_S9_EEENS6_IJNS7_ILi1EEESI_SI_EEESC_SE_Li128ELb1ELb1ELb1ELb0EEENS1_36VarlenDynamicPersistentTileSchedulerILi128ELi80ELi128ELi128ELb1ELb1ELb0ELb0ELb1ELb1EEEEEEEEEvNT_6ParamsE,@function
        .size           _ZN7cutlass13device_kernelIN5flash19enable_sm80_to_sm89INS1_16FlashAttnFwdSm80INS1_25CollectiveMainloopFwdSm80ILi4ELi1ELb0EN4cute5tupleIJNS5_1CILi128EEENS7_ILi80EEENS7_ILi64EEEEEELi64ENS_10bfloat16_tEfNS_4arch4Sm80ELb0ELb0ELb0ELb1ELb1ELb1ELb1ELb1EEENS1_21CollectiveEpilogueFwdINS6_IJS8_SA_S9_EEENS6_IJNS7_ILi1EEESI_SI_EEESC_SE_Li128ELb1ELb1ELb1ELb0EEENS1_36VarlenDynamicPersistentTileSchedulerILi128ELi80ELi128ELi128ELb1ELb1ELb0ELb0ELb1ELb1EEEEEEEEEvNT_6ParamsE,(.L_x_29 - _ZN7cutlass13device_kernelIN5flash19enable_sm80_to_sm89INS1_16FlashAttnFwdSm80INS1_25CollectiveMainloopFwdSm80ILi4ELi1ELb0EN4cute5tupleIJNS5_1CILi128EEENS7_ILi80EEENS7_ILi64EEEEEELi64ENS_10bfloat16_tEfNS_4arch4Sm80ELb0ELb0ELb0ELb1ELb1ELb1ELb1ELb1EEENS1_21CollectiveEpilogueFwdINS6_IJS8_SA_S9_EEENS6_IJNS7_ILi1EEESI_SI_EEESC_SE_Li128ELb1ELb1ELb1ELb0EEENS1_36VarlenDynamicPersistentTileSchedulerILi128ELi80ELi128ELi128ELb1ELb1ELb0ELb0ELb1ELb1EEEEEEEEEvNT_6ParamsE)
        .other          _ZN7cutlass13device_kernelIN5flash19enable_sm80_to_sm89INS1_16FlashAttnFwdSm80INS1_25CollectiveMainloopFwdSm80ILi4ELi1ELb0EN4cute5tupleIJNS5_1CILi128EEENS7_ILi80EEENS7_ILi64EEEEEELi64ENS_10bfloat16_tEfNS_4arch4Sm80ELb0ELb0ELb0ELb1ELb1ELb1ELb1ELb1EEENS1_21CollectiveEpilogueFwdINS6_IJS8_SA_S9_EEENS6_IJNS7_ILi1EEESI_SI_EEESC_SE_Li128ELb1ELb1ELb1ELb0EEENS1_36VarlenDynamicPersistentTileSchedulerILi128ELi80ELi128ELi128ELb1ELb1ELb0ELb0ELb1ELb1EEEEEEEEEvNT_6ParamsE,@"STO_CUDA_ENTRY STV_DEFAULT"
_ZN7cutlass13device_kernelIN5flash19enable_sm80_to_sm89INS1_16FlashAttnFwdSm80INS1_25CollectiveMainloopFwdSm80ILi4ELi1ELb0EN4cute5tupleIJNS5_1CILi128EEENS7_ILi80EEENS7_ILi64EEEEEELi64ENS_10bfloat16_tEfNS_4arch4Sm80ELb0ELb0ELb0ELb1ELb1ELb1ELb1ELb1EEENS1_21CollectiveEpilogueFwdINS6_IJS8_SA_S9_EEENS6_IJNS7_ILi1EEESI_SI_EEESC_SE_Li128ELb1ELb1ELb1ELb0EEENS1_36VarlenDynamicPersistentTileSchedulerILi128ELi80ELi128ELi128ELb1ELb1ELb0ELb0ELb1ELb1EEEEEEEEEvNT_6ParamsE:
[----:B------:R-:W-:Y:S01]  /*0000*/  LDC R1, c[0x0][0x28] ;  /* 0x00000a00ff017b82 */ /* 0x000fe20000000800 */
[----:B------:R-:W-:Y:S05]  /*0010*/  EXIT ;  /* 0x000000000000794d */ /* 0x000fea0003800000 */
.L_x_11:
        /* <DEDUP_REMOVED lines=14> */
.L_x_29:


//--------------------- .text._ZN7cutlass13device_kernelIN5flash19enable_sm80_to_sm89INS1_16FlashAttnFwdSm80INS1_25CollectiveMainloopFwdSm80ILi4ELi1ELb0EN4cute5tupleIJNS5_1CILi128EEENS7_ILi96EEENS7_ILi64EEEEEELi64ENS_10bfloat16_tEfNS_4arch4Sm80ELb0ELb1ELb0ELb0ELb1ELb0ELb1ELb1EEENS1_21CollectiveEpilogueFwdINS6_IJS8_SA_S9_EEENS6_IJNS7_ILi1EEESI_SI_EEESC_SE_Li128ELb0ELb1ELb1ELb0EEENS1_19SingleTileSchedulerILb0ELb1ELb1ELi128EEEEEEEEEvNT_6ParamsE --------------------------
	.section	.text._ZN7cutlass13device_kernelIN5flash19enable_sm80_to_sm89INS1_16FlashAttnFwdSm80INS1_25CollectiveMainloopFwdSm80ILi4ELi1ELb0EN4cute5tupleIJNS5_1CILi128EEENS7_ILi96EEENS7_ILi64EEEEEELi64ENS_10bfloat16_tEfNS_4arch4Sm80ELb0ELb1ELb0ELb0ELb1ELb0ELb1ELb1EEENS1_21CollectiveEpilogueFwdINS6_IJS8_SA_S9_EEENS6_IJNS7_ILi1EEESI_SI_EEESC_SE_Li128ELb0ELb1ELb1ELb0EEENS1_19SingleTileSchedulerILb0ELb1ELb1ELi128EEEEEEEEEvNT_6ParamsE,"ax",@progbits
	.align	128
.text._ZN7cutlass13device_kernelIN5flash19enable_sm80_to_sm89INS1_16FlashAttnFwdSm80INS1_25CollectiveMainloopFwdSm80ILi4ELi1ELb0EN4cute5tupleIJNS5_1CILi128EEENS7_ILi96EEENS7_ILi64EEEEEELi64ENS_10bfloat16_tEfNS_4arch4Sm80ELb0ELb1ELb0ELb0ELb1ELb0ELb1ELb1EEENS1_21CollectiveEpilogueFwdINS6_IJS8_SA_S9_EEENS6_IJNS7_ILi1EEESI_SI_EEESC_SE_Li128ELb0ELb1ELb1ELb0EEENS1_19SingleTileSchedulerILb0ELb1ELb1ELi128EEEEEEEEEvNT_6ParamsE:
        .type           _ZN7cutlass13device_kernelIN5flash19enable_sm80_to_sm89INS1_16FlashAttnFwdSm80INS1_25CollectiveMainloopFwdSm80ILi4ELi1ELb0EN4cute5tupleIJNS5_1CILi128EEENS7_ILi96EEENS7_ILi64EEEEEELi64ENS_10bfloat16_tEfNS_4arch4Sm80ELb0ELb1ELb0ELb0ELb1ELb0ELb1ELb1EEENS1_21CollectiveEpilogueFwdINS6_IJS8_SA_S9_EEENS6_IJNS7_ILi1EEESI_SI_EEESC_SE_Li128ELb0ELb1ELb1ELb0EEENS1_19SingleTileSchedulerILb0ELb1ELb1ELi128EEEEEEEEEvNT_6ParamsE,@function
        .size           _ZN7cutlass13device_kernelIN5flash19enable_sm80_to_sm89INS1_16FlashAttnFwdSm80INS1_25CollectiveMainloopFwdSm80ILi4ELi1ELb0EN4cute5tupleIJNS5_1CILi128EEENS7_ILi96EEENS7_ILi64EEEEEELi64ENS_10bfloat16_tEfNS_4arch4Sm80ELb0ELb1ELb0ELb0ELb1ELb0ELb1ELb1EEENS1_21CollectiveEpilogueFwdINS6_IJS8_SA_S9_EEENS6_IJNS7_ILi1EEESI_SI_EEESC_SE_Li128ELb0ELb1ELb1ELb0EEENS1_19SingleTileSchedulerILb0ELb1ELb1ELi128EEEEEEEEEvNT_6ParamsE,(.L_x_30 - _ZN7cutlass13device_kernelIN5flash19enable_sm80_to_sm89INS1_16FlashAttnFwdSm80INS1_25CollectiveMainloopFwdSm80ILi4ELi1ELb0EN4cute5tupleIJNS5_1CILi128EEENS7_ILi96EEENS7_ILi64EEEEEELi64ENS_10bfloat16_tEfNS_4arch4Sm80ELb0ELb1ELb0ELb0ELb1ELb0ELb1ELb1EEENS1_21CollectiveEpilogueFwdINS6_IJS8_SA_S9_EEENS6_IJNS7_ILi1EEESI_SI_EEESC_SE_Li128ELb0ELb1ELb1ELb0EEENS1_19SingleTileSchedulerILb0ELb1ELb1ELi128EEEEEEEEEvNT_6ParamsE)
        .other          _ZN7cutlass13device_kernelIN5flash19enable_sm80_to_sm89INS1_16FlashAttnFwdSm80INS1_25CollectiveMainloopFwdSm80ILi4ELi1ELb0EN4cute5tupleIJNS5_1CILi128EEENS7_ILi96EEENS7_ILi64EEEEEELi64ENS_10bfloat16_tEfNS_4arch4Sm80ELb0ELb1ELb0ELb0ELb1ELb0ELb1ELb1EEENS1_21CollectiveEpilogueFwdINS6_IJS8_SA_S9_EEENS6_IJNS7_ILi1EEESI_SI_EEESC_SE_Li128ELb0ELb1ELb1ELb0EEENS1_19SingleTileSchedulerILb0ELb1ELb1ELi128EEEEEEEEEvNT_6ParamsE,@"STO_CUDA_ENTRY STV_DEFAULT"
_ZN7cutlass13device_kernelIN5flash19enable_sm80_to_sm89INS1_16FlashAttnFwdSm80INS1_25CollectiveMainloopFwdSm80ILi4ELi1ELb0EN4cute5tupleIJNS5_1CILi128EEENS7_ILi96EEENS7_ILi64EEEEEELi64ENS_10bfloat16_tEfNS_4arch4Sm80ELb0ELb1ELb0ELb0ELb1ELb0ELb1ELb1EEENS1_21CollectiveEpilogueFwdINS6_IJS8_SA_S9_EEENS6_IJNS7_ILi1EEESI_SI_EEESC_SE_Li128ELb0ELb1ELb1ELb0EEENS1_19SingleTileSchedulerILb0ELb1ELb1ELi128EEEEEEEEEvNT_6ParamsE:
[----:B------:R-:W-:Y:S01]  /*0000*/  LDC R1, c[0x0][0x28] ;  /* 0x00000a00ff017b82 */ /* 0x000fe20000000800 */
[----:B------:R-:W-:Y:S05]  /*0010*/  EXIT ;  /* 0x000000000000794d */ /* 0x000fea0003800000 */
.L_x_12:
        /* <DEDUP_REMOVED lines=14> */
.L_x_30:


//--------------------- .text._ZN7cutlass13device_kernelIN5flash19enable_sm80_to_sm89INS1_16FlashAttnFwdSm80INS1_25CollectiveMainloopFwdSm80ILi4ELi1ELb0EN4cute5tupleIJNS5_1CILi128EEENS7_ILi80EEENS7_ILi64EEEEEELi64ENS_10bfloat16_tEfNS_4arch4Sm80ELb0ELb1ELb0ELb1ELb1ELb0ELb1ELb1EEENS1_21CollectiveEpilogueFwdINS6_IJS8_SA_S9_EEENS6_IJNS7_ILi1EEESI_SI_EEESC_SE_Li128ELb1ELb1ELb1ELb0EEENS1_36VarlenDynamicPersistentTileSchedulerILi128ELi80ELi128ELi128ELb1ELb1ELb0ELb1ELb0ELb1EEEEEEEEEvNT_6ParamsE --------------------------
	.section	.text._ZN7cutlass13device_kernelIN5flash19enable_sm80_to_sm89INS1_16FlashAttnFwdSm80INS1_25CollectiveMainloopFwdSm80ILi4ELi1ELb0EN4cute5tupleIJNS5_1CILi128EEENS7_ILi80EEENS7_ILi64EEEEEELi64ENS_10bfloat16_tEfNS_4arch4Sm80ELb0ELb1ELb0ELb1ELb1ELb0ELb1ELb1EEENS1_21CollectiveEpilogueFwdINS6_IJS8_SA_S9_EEENS6_IJNS7_ILi1EEESI_SI_EEESC_SE_Li128ELb1ELb1ELb1ELb0EEENS1_36VarlenDynamicPersistentTileSchedulerILi128ELi80ELi128ELi128ELb1ELb1ELb0ELb1ELb0ELb1EEEEEEEEEvNT_6ParamsE,"ax",@progbits
	.align	128
.text._ZN7cutlass13device_kernelIN5flash19enable_sm80_to_sm89INS1_16FlashAttnFwdSm80INS1_25CollectiveMainloopFwdSm80ILi4ELi1ELb0EN4cute5tupleIJNS5_1CILi128EEENS7_ILi80EEENS7_ILi64EEEEEELi64ENS_10bfloat16_tEfNS_4arch4Sm80ELb0ELb1ELb0ELb1ELb1ELb0ELb1ELb1EEENS1_21CollectiveEpilogueFwdINS6_IJS8_SA_S9_EEENS6_IJNS7_ILi1EEESI_SI_EEESC_SE_Li128ELb1ELb1ELb1ELb0EEENS1_36VarlenDynamicPersistentTileSchedulerILi128ELi80ELi128ELi128ELb1ELb1ELb0ELb1ELb0ELb1EEEEEEEEEvNT_6ParamsE:
        .type           _ZN7cutlass13device_kernelIN5flash19enable_sm80_to_sm89INS1_16FlashAttnFwdSm80INS1_25CollectiveMainloopFwdSm80ILi4ELi1ELb0EN4cute5tupleIJNS5_1CILi128EEENS7_ILi80EEENS7_ILi64EEEEEELi64ENS_10bfloat16_tEfNS_4arch4Sm80ELb0ELb1ELb0ELb1ELb1ELb0ELb1ELb1EEENS1_21CollectiveEpilogueFwdINS6_IJS8_SA_S9_EEENS6_IJNS7_ILi1EEESI_SI_EEESC_SE_Li128ELb1ELb1ELb1ELb0EEENS1_36VarlenDynamicPersistentTileSchedulerILi128ELi80ELi128ELi128ELb1ELb1ELb0ELb1ELb0ELb1EEEEEEEEEvNT_6ParamsE,@function
        .size           _ZN7cutlass13device_kernelIN5flash19enable_sm80_to_sm89INS1_16FlashAttnFwdSm80INS1_25CollectiveMainloopFwdSm80ILi4ELi1ELb0EN4cute5tupleIJNS5_1CILi128EEENS7_ILi80EEENS7_ILi64EEEEEELi64ENS_10bfloat16_tEfNS_4arch4Sm80ELb0ELb1ELb0ELb1ELb1ELb0ELb1ELb1EEENS1_21CollectiveEpilogueFwdINS6_IJS8_SA_S9_EEENS6_IJNS7_ILi1EEESI_SI_EEESC_SE_Li128ELb1ELb1ELb1ELb0EEENS1_36VarlenDynamicPersistentTileSchedulerILi128ELi80ELi128ELi128ELb1ELb1ELb0ELb1ELb0ELb1EEEEEEEEEvNT_6ParamsE,(.L_x_31 - _ZN7cutlass13device_kernelIN5flash19enable_sm80_to_sm89INS1_16FlashAttnFwdSm80INS1_25CollectiveMainloopFwdSm80ILi4ELi1ELb0EN4cute5tupleIJNS5_1CILi128EEENS7_ILi80EEENS7_ILi64EEEEEELi64ENS_10bfloat16_tEfNS_4arch4Sm80ELb0ELb1ELb0ELb1ELb1ELb0ELb1ELb1EEENS1_21CollectiveEpilogueFwdINS6_IJS8_SA_S9_EEENS6_IJNS7_ILi1EEESI_SI_EEESC_SE_Li128ELb1ELb1ELb1ELb0EEENS1_36VarlenDynamicPersistentTileSchedulerILi128ELi80ELi128ELi128ELb1ELb1ELb0ELb1ELb0ELb1EEEEEEEEEvNT_6ParamsE)
        .other          _ZN7cutlass13device_kernelIN5flash19enable_sm80_to_sm89INS1_16FlashAttnFwdSm80INS1_25CollectiveMainloopFwdSm80ILi4ELi1ELb0EN4cute5tupleIJNS5_1CILi128EEENS7_ILi80EEENS7_ILi64EEEEEELi64ENS_10bfloat16_tEfNS_4arch4Sm80ELb0ELb1ELb0ELb1ELb1ELb0ELb1ELb1EEENS1_21CollectiveEpilogueFwdINS6_IJS8_SA_S9_EEENS6_IJNS7_ILi1EEESI_SI_EEESC_SE_Li128ELb1ELb1ELb1ELb0EEENS1_36VarlenDynamicPersistentTileSchedulerILi128ELi80ELi128ELi128ELb1ELb1ELb0ELb1ELb0ELb1EEEEEEEEEvNT_6ParamsE,@"STO_CUDA_ENTRY STV_DEFAULT"
_ZN7cutlass13device_kernelIN5flash19enable_sm80_to_sm89INS1_16FlashAttnFwdSm80INS1_25CollectiveMainloopFwdSm80ILi4ELi1ELb0EN4cute5tupleIJNS5_1CILi128EEENS7_ILi80EEENS7_ILi64EEEEEELi64ENS_10bfloat16_tEfNS_4arch4Sm80ELb0ELb1ELb0ELb1ELb1ELb0ELb1ELb1EEENS1_21CollectiveEpilogueFwdINS6_IJS8_SA_S9_EEENS6_IJNS7_ILi1EEESI_SI_EEESC_SE_Li128ELb1ELb1ELb1ELb0EEENS1_36VarlenDynamicPersistentTileSchedulerILi128ELi80ELi128ELi128ELb1ELb1ELb0ELb1ELb0ELb1EEEEEEEEEvNT_6ParamsE:
[----:B------:R-:W-:Y:S01]  /*0000*/  LDC R1, c[0x0][0x28] ;  /* 0x00000a00ff017b82 */ /* 0x000fe20000000800 */
[----:B------:R-:W-:Y:S05]  /*0010*/  EXIT ;  /* 0x000000000000794d */ /* 0x000fea0003800000 */
.L_x_13:
        /* <DEDUP_REMOVED lines=14> */
.L_x_31:


//--------------------- .text._ZN7cutlass13device_kernelIN5flash19enable_sm80_to_sm89INS1_16FlashAttnFwdSm80INS1_25CollectiveMainloopFwdSm80ILi4ELi1ELb0EN4cute5tupleIJNS5_1CILi128EEENS7_ILi80EEENS7_ILi64EEEEEELi64ENS_10bfloat16_tEfNS_4arch4Sm80ELb0ELb1ELb0ELb1ELb1ELb1ELb1ELb1EEENS1_21CollectiveEpilogueFwdINS6_IJS8_SA_S9_EEENS6_IJNS7_ILi1EEESI_SI_EEESC_SE_Li128ELb1ELb1ELb1ELb0EEENS1_36VarlenDynamicPersistentTileSchedulerILi128ELi80ELi128ELi128ELb1ELb1ELb0ELb1ELb0ELb1EEEEEEEEEvNT_6ParamsE --------------------------
	.section	.text._ZN7cutlass13device_kernelIN5flash19enable_sm80_to_sm89INS1_16FlashAttnFwdSm80INS1_25CollectiveMainloopFwdSm80ILi4ELi1ELb0EN4cute5tupleIJNS5_1CILi128EEENS7_ILi80EEENS7_ILi64EEEEEELi64ENS_10bfloat16_tEfNS_4arch4Sm80ELb0ELb1ELb0ELb1ELb1ELb1ELb1ELb1EEENS1_21CollectiveEpilogueFwdINS6_IJS8_SA_S9_EEENS6_IJNS7_ILi1EEESI_SI_EEESC_SE_Li128ELb1ELb1ELb1ELb0EEENS1_36VarlenDynamicPersistentTileSchedulerILi128ELi80ELi128ELi128ELb1ELb1ELb0ELb1ELb0ELb1EEEEEEEEEvNT_6ParamsE,"ax",@progbits
	.align	128
.text._ZN7cutlass13device_kernelIN5flash19enable_sm80_to_sm89INS1_16FlashAttnFwdSm80INS1_25CollectiveMainloopFwdSm80ILi4ELi1ELb0EN4cute5tupleIJNS5_1CILi128EEENS7_ILi80EEENS7_ILi64EEEEEELi64ENS_10bfloat16_tEfNS_4arch4Sm80ELb0ELb1ELb0ELb1ELb1ELb1ELb1ELb1EEENS1_21CollectiveEpilogueFwdINS6_IJS8_SA_S9_EEENS6_IJNS7_ILi1EEESI_SI_EEESC_SE_Li128ELb1ELb1ELb1ELb0EEENS1_36VarlenDynamicPersistentTileSchedulerILi128ELi80ELi128ELi128ELb1ELb1ELb0ELb1ELb0ELb1EEEEEEEEEvNT_6ParamsE:
        .type           _ZN7cutlass13device_kernelIN5flash19enable_sm80_to_sm89INS1_16FlashAttnFwdSm80INS1_25CollectiveMainloopFwdSm80ILi4ELi1ELb0EN4cute5tupleIJNS5_1CILi128EEENS7_ILi80EEENS7_ILi64EEEEEELi64ENS_10bfloat16_tEfNS_4arch4Sm80ELb0ELb1ELb0ELb1ELb1ELb1ELb1ELb1EEENS1_21CollectiveEpilogueFwdINS6_IJS8_SA_S9_EEENS6_IJNS7_ILi1EEESI_SI_EEESC_SE_Li128ELb1ELb1ELb1ELb0EEENS1_36VarlenDynamicPersistentTileSchedulerILi128ELi80ELi128ELi128ELb1ELb1ELb0ELb1ELb0ELb1EEEEEEEEEvNT_6ParamsE,@function
        .size           _ZN7cutlass13device_kernelIN5flash19enable_sm80_to_sm89INS1_16FlashAttnFwdSm80INS1_25CollectiveMainloopFwdSm80ILi4ELi1ELb0EN4cute5tupleIJNS5_1CILi128EEENS7_ILi80EEENS7_ILi64EEEEEELi64ENS_10bfloat16_tEfNS_4arch4Sm80ELb0ELb1ELb0ELb1ELb1ELb1ELb1ELb1EEENS1_21CollectiveEpilogueFwdINS6_IJS8_SA_S9_EEENS6_IJNS7_ILi1EEESI_SI_EEESC_SE_Li128ELb1ELb1ELb1ELb0EEENS1_36VarlenDynamicPersistentTileSchedulerILi128ELi80ELi128ELi128ELb1ELb1ELb0ELb1ELb0ELb1EEEEEEEEEvNT_6ParamsE,(.L_x_32 - _ZN7cutlass13device_kernelIN5flash19enable_sm80_to_sm89INS1_16FlashAttnFwdSm80INS1_25CollectiveMainloopFwdSm80ILi4ELi1ELb0EN4cute5tupleIJNS5_1CILi128EEENS7_ILi80EEENS7_ILi64EEEEEELi64ENS_10bfloat16_tEfNS_4arch4Sm80ELb0ELb1ELb0ELb1ELb1ELb1ELb1ELb1EEENS1_21CollectiveEpilogueFwdINS6_IJS8_SA_S9_EEENS6_IJNS7_ILi1EEESI_SI_EEESC_SE_Li128ELb1ELb1ELb1ELb0EEENS1_36VarlenDynamicPersistentTileSchedulerILi128ELi80ELi128ELi128ELb1ELb1ELb0ELb1ELb0ELb1EEEEEEEEEvNT_6ParamsE)
        .other          _ZN7cutlass13device_kernelIN5flash19enable_sm80_to_sm89INS1_16FlashAttnFwdSm80INS1_25CollectiveMainloopFwdSm80ILi4ELi1ELb0EN4cute5tupleIJNS5_1CILi128EEENS7_ILi80EEENS7_ILi64EEEEEELi64ENS_10bfloat16_tEfNS_4arch4Sm80ELb0ELb1ELb0ELb1ELb1ELb1ELb1ELb1EEENS1_21CollectiveEpilogueFwdINS6_IJS8_SA_S9_EEENS6_IJNS7_ILi1EEESI_SI_EEESC_SE_Li128ELb1ELb1ELb1ELb0EEENS1_36VarlenDynamicPersistentTileSchedulerILi128ELi80ELi128ELi128ELb1ELb1ELb0ELb1ELb0ELb1EEEEEEEEEvNT_6ParamsE,@"STO_CUDA_ENTRY STV_DEFAULT"
_ZN7cutlass13device_kernelIN5flash19enable_sm80_to_sm89INS1_16FlashAttnFwdSm80INS1_25CollectiveMainloopFwdSm80ILi4ELi1ELb0EN4cute5tupleIJNS5_1CILi128EEENS7_ILi80EEENS7_ILi64EEEEEELi64ENS_10bfloat16_tEfNS_4arch4Sm80ELb0ELb1ELb0ELb1ELb1ELb1ELb1ELb1EEENS1_21CollectiveEpilogueFwdINS6_IJS8_SA_S9_EEENS6_IJNS7_ILi1EEESI_SI_EEESC_SE_Li128ELb1ELb1ELb1ELb0EEENS1_36VarlenDynamicPersistentTileSchedulerILi128ELi80ELi128ELi128ELb1ELb1ELb0ELb1ELb0ELb1EEEEEEEEEvNT_6ParamsE:
[----:B------:R-:W-:Y:S01]  /*0000*/  LDC R1, c[0x0][0x28] ;  /* 0x00000a00ff017b82 */ /* 0x000fe20000000800 */
[----:B------:R-:W-:Y:S05]  /*0010*/  EXIT ;  /* 0x000000000000794d */ /* 0x000fea0003800000 */
.L_x_14:
        /* <DEDUP_REMOVED lines=14> */
.L_x_32:


//--------------------- .text._ZN7cutlass13device_kernelIN5flash19enable_sm80_to_sm89INS1_16FlashAttnFwdSm80INS1_25CollectiveMainloopFwdSm80ILi4ELi1ELb0EN4cute5tupleIJNS5_1CILi128EEENS7_ILi112EEENS7_ILi64EEEEEELi64ENS_10bfloat16_tEfNS_4arch4Sm80ELb1ELb0ELb0ELb0ELb1ELb0ELb1ELb1EEENS1_21CollectiveEpilogueFwdINS6_IJS8_SA_S9_EEENS6_IJNS7_ILi1EEESI_SI_EEESC_SE_Li128ELb0ELb1ELb1ELb0EEENS1_30DynamicPersistentTileSchedulerILi128ELi128ELb1ELb1ELb0EEEEEEEEEvNT_6ParamsE --------------------------
	.section	.text._ZN7cutlass13device_kernelIN5flash19enable_sm80_to_sm89INS1_16FlashAttnFwdSm80INS1_25CollectiveMainloopFwdSm80ILi4ELi1ELb0EN4cute5tupleIJNS5_1CILi128EEENS7_ILi112EEENS7_ILi64EEEEEELi64ENS_10bfloat16_tEfNS_4arch4Sm80ELb1ELb0ELb0ELb0ELb1ELb0ELb1ELb1EEENS1_21CollectiveEpilogueFwdINS6_IJS8_SA_S9_EEENS6_IJNS7_ILi1EEESI_SI_EEESC_SE_Li128ELb0ELb1ELb1ELb0EEENS1_30DynamicPersistentTileSchedulerILi128ELi128ELb1ELb1ELb0EEEEEEEEEvNT_6ParamsE,"ax",@progbits
	.align	128
.text._ZN7cutlass13device_kernelIN5flash19enable_sm80_to_sm89INS1_16FlashAttnFwdSm80INS1_25CollectiveMainloopFwdSm80ILi4ELi1ELb0EN4cute5tupleIJNS5_1CILi128EEENS7_ILi112EEENS7_ILi64EEEEEELi64ENS_10bfloat16_tEfNS_4arch4Sm80ELb1ELb0ELb0ELb0ELb1ELb0ELb1ELb1EEENS1_21CollectiveEpilogueFwdINS6_IJS8_SA_S9_EEENS6_IJNS7_ILi1EEESI_SI_EEESC_SE_Li128ELb0ELb1ELb1ELb0EEENS1_30DynamicPersistentTileSchedulerILi128ELi128ELb1ELb1ELb0EEEEEEEEEvNT_6ParamsE:
        .type           _ZN7cutlass13device_kernelIN5flash19enable_sm80_to_sm89INS1_16FlashAttnFwdSm80INS1_25CollectiveMainloopFwdSm80ILi4ELi1ELb0EN4cute5tupleIJNS5_1CILi128EEENS7_ILi112EEENS7_ILi64EEEEEELi64ENS_10bfloat16_tEfNS_4arch4Sm80ELb1ELb0ELb0ELb0ELb1ELb0ELb1ELb1EEENS1_21CollectiveEpilogueFwdINS6_IJS8_SA_S9_EEENS6_IJNS7_ILi1EEESI_SI_EEESC_SE_Li128ELb0ELb1ELb1ELb0EEENS1_30DynamicPersistentTileSchedulerILi128ELi128ELb1ELb1ELb0EEEEEEEEEvNT_6ParamsE,@function
        .size           _ZN7cutlass13device_kernelIN5flash19enable_sm80_to_sm89INS1_16FlashAttnFwdSm80INS1_25CollectiveMainloopFwdSm80ILi4ELi1ELb0EN4cute5tupleIJNS5_1CILi128EEENS7_ILi112EEENS7_ILi64EEEEEELi64ENS_10bfloat16_tEfNS_4arch4Sm80ELb1ELb0ELb0ELb0ELb1ELb0ELb1ELb1EEENS1_21CollectiveEpilogueFwdINS6_IJS8_SA_S9_EEENS6_IJNS7_ILi1EEESI_SI_EEESC_SE_Li128ELb0ELb1ELb1ELb0EEENS1_30DynamicPersistentTileSchedulerILi128ELi128ELb1ELb1ELb0EEEEEEEEEvNT_6ParamsE,(.L_x_33 - _ZN7cutlass13device_kernelIN5flash19enable_sm80_to_sm89INS1_16FlashAttnFwdSm80INS1_25CollectiveMainloopFwdSm80ILi4ELi1ELb0EN4cute5tupleIJNS5_1CILi128EEENS7_ILi112EEENS7_ILi64EEEEEELi64ENS_10bfloat16_tEfNS_4arch4Sm80ELb1ELb0ELb0ELb0ELb1ELb0ELb1ELb1EEENS1_21CollectiveEpilogueFwdINS6_IJS8_SA_S9_EEENS6_IJNS7_ILi1EEESI_SI_EEESC_SE_Li128ELb0ELb1ELb1ELb0EEENS1_30DynamicPersistentTileSchedulerILi128ELi128ELb1ELb1ELb0EEEEEEEEEvNT_6ParamsE)
        .other          _ZN7cutlass13device_kernelIN5flash19enable_sm80_to_sm89INS1_16FlashAttnFwdSm80INS1_25CollectiveMainloopFwdSm80ILi4ELi1ELb0EN4cute5tupleIJNS5_1CILi128EEENS7_ILi112EEENS7_ILi64EEEEEELi64ENS_10bfloat16_tEfNS_4arch4Sm80ELb1ELb0ELb0ELb0ELb1ELb0ELb1ELb1EEENS1_21CollectiveEpilogueFwdINS6_IJS8_SA_S9_EEENS6_IJNS7_ILi1EEESI_SI_EEESC_SE_Li128ELb0ELb1ELb1ELb0EEENS1_30DynamicPersistentTileSchedulerILi128ELi128ELb1ELb1ELb0EEEEEEEEEvNT_6ParamsE,@"STO_CUDA_ENTRY STV_DEFAULT"
_ZN7cutlass13device_kernelIN5flash19enable_sm80_to_sm89INS1_16FlashAttnFwdSm80INS1_25CollectiveMainloopFwdSm80ILi4ELi1ELb0EN4cute5tupleIJNS5_1CILi128EEENS7_ILi112EEENS7_ILi64EEEEEELi64ENS_10bfloat16_tEfNS_4arch4Sm80ELb1ELb0ELb0ELb0ELb1ELb0ELb1ELb1EEENS1_21CollectiveEpilogueFwdINS6_IJS8_SA_S9_EEENS6_IJNS7_ILi1EEESI_SI_EEESC_SE_Li128ELb0ELb1ELb1ELb0EEENS1_30DynamicPersistentTileSchedulerILi128ELi128ELb1ELb1ELb0EEEEEEEEEvNT_6ParamsE:
[----:B------:R-:W-:Y:S01]  /*0000*/  LDC R1, c[0x0][0x28] ;  /* 0x00000a00ff017b82 */ /* 0x000fe20000000800 */
[----:B------:R-:W-:Y:S05]  /*0010*/  EXIT ;  /* 0x000000000000794d */ /* 0x000fea0003800000 */
.L_x_15:
        /* <DEDUP_REMOVED lines=14> */
.L_x_33:


//--------------------- .text._ZN7cutlass13device_kernelIN5flash19enable_sm80_to_sm89INS1_16FlashAttnFwdSm80INS1_25CollectiveMainloopFwdSm80ILi4ELi1ELb0EN4cute5tupleIJNS5_1CILi128EEENS7_ILi80EEENS7_ILi64EEEEEELi64ENS_10bfloat16_tEfNS_4arch4Sm80ELb1ELb0ELb0ELb1ELb1ELb0ELb1ELb1EEENS1_21CollectiveEpilogueFwdINS6_IJS8_SA_S9_EEENS6_IJNS7_ILi1EEESI_SI_EEESC_SE_Li128ELb1ELb1ELb1ELb0EEENS1_36VarlenDynamicPersistentTileSchedulerILi128ELi80ELi128ELi128ELb1ELb1ELb0ELb1ELb1ELb1EEEEEEEEEvNT_6ParamsE --------------------------
	.section	.text._ZN7cutlass13device_kernelIN5flash19enable_sm80_to_sm89INS1_16FlashAttnFwdSm80INS1_25CollectiveMainloopFwdSm80ILi4ELi1ELb0EN4cute5tupleIJNS5_1CILi128EEENS7_ILi80EEENS7_ILi64EEEEEELi64ENS_10bfloat16_tEfNS_4arch4Sm80ELb1ELb0ELb0ELb1ELb1ELb0ELb1ELb1EEENS1_21CollectiveEpilogueFwdINS6_IJS8_SA_S9_EEENS6_IJNS7_ILi1EEESI_SI_EEESC_SE_Li128ELb1ELb1ELb1ELb0EEENS1_36VarlenDynamicPersistentTileSchedulerILi128ELi80ELi128ELi128ELb1ELb1ELb0ELb1ELb1ELb1EEEEEEEEEvNT_6ParamsE,"ax",@progbits
	.align	128
.text._ZN7cutlass13device_kernelIN5flash19enable_sm80_to_sm89INS1_16FlashAttnFwdSm80INS1_25CollectiveMainloopFwdSm80ILi4ELi1ELb0EN4cute5tupleIJNS5_1CILi128EEENS7_ILi80EEENS7_ILi64EEEEEELi64ENS_10bfloat16_tEfNS_4arch4Sm80ELb1ELb0ELb0ELb1ELb1ELb0ELb1ELb1EEENS1_21CollectiveEpilogueFwdINS6_IJS8_SA_S9_EEENS6_IJNS7_ILi1EEESI_SI_EEESC_SE_Li128ELb1ELb1ELb1ELb0EEENS1_36VarlenDynamicPersistentTileSchedulerILi128ELi80ELi128ELi128ELb1ELb1ELb0ELb1ELb1ELb1EEEEEEEEEvNT_6ParamsE:
        .type           _ZN7cutlass13device_kernelIN5flash19enable_sm80_to_sm89INS1_16FlashAttnFwdSm80INS1_25CollectiveMainloopFwdSm80ILi4ELi1ELb0EN4cute5tupleIJNS5_1CILi128EEENS7_ILi80EEENS7_ILi64EEEEEELi64ENS_10bfloat16_tEfNS_4arch4Sm80ELb1ELb0ELb0ELb1ELb1ELb0ELb1ELb1EEENS1_21CollectiveEpilogueFwdINS6_IJS8_SA_S9_EEENS6_IJNS7_ILi1EEESI_SI_EEESC_SE_Li128ELb1ELb1ELb1ELb0EEENS1_36VarlenDynamicPersistentTileSchedulerILi128ELi80ELi128ELi128ELb1ELb1ELb0ELb1ELb1ELb1EEEEEEEEEvNT_6ParamsE,@function
        .size           _ZN7cutlass13device_kernelIN5flash19enable_sm80_to_sm89INS1_16FlashAttnFwdSm80INS1_25CollectiveMainloopFwdSm80ILi4ELi1ELb0EN4cute5tupleIJNS5_1CILi128EEENS7_ILi80EEENS7_ILi64EEEEEELi64ENS_10bfloat16_tEfNS_4arch4Sm80ELb1ELb0ELb0ELb1ELb1ELb0ELb1ELb1EEENS1_21CollectiveEpilogueFwdINS6_IJS8_SA_S9_EEENS6_IJNS7_ILi1EEESI_SI_EEESC_SE_Li128ELb1ELb1ELb1ELb0EEENS1_36VarlenDynamicPersistentTileSchedulerILi128ELi80ELi128ELi128ELb1ELb1ELb0ELb1ELb1ELb1EEEEEEEEEvNT_6ParamsE,(.L_x_34 - _ZN7cutlass13device_kernelIN5flash19enable_sm80_to_sm89INS1_16FlashAttnFwdSm80INS1_25CollectiveMainloopFwdSm80ILi4ELi1ELb0EN4cute5tupleIJNS5_1CILi128EEENS7_ILi80EEENS7_ILi64EEEEEELi64ENS_10bfloat16_tEfNS_4arch4Sm80ELb1ELb0ELb0ELb1ELb1ELb0ELb1ELb1EEENS1_21CollectiveEpilogueFwdINS6_IJS8_SA_S9_EEENS6_IJNS7_ILi1EEESI_SI_EEESC_SE_Li128ELb1ELb1ELb1ELb0EEENS1_36VarlenDynamicPersistentTileSchedulerILi128ELi80ELi128ELi128ELb1ELb1ELb0ELb1ELb1ELb1EEEEEEEEEvNT_6ParamsE)
        .other          _ZN7cutlass13device_kernelIN5flash19enable_sm80_to_sm89INS1_16FlashAttnFwdSm80INS1_25CollectiveMainloopFwdSm80ILi4ELi1ELb0EN4cute5tupleIJNS5_1CILi128EEENS7_ILi80EEENS7_ILi64EEEEEELi64ENS_10bfloat16_tEfNS_4arch4Sm80ELb1ELb0ELb0ELb1ELb1ELb0ELb1ELb1EEENS1_21CollectiveEpilogueFwdINS6_IJS8_SA_S9_EEENS6_IJNS7_ILi1EEESI_SI_EEESC_SE_Li128ELb1ELb1ELb1ELb0EEENS1_36VarlenDynamicPersistentTileSchedulerILi128ELi80ELi128ELi128ELb1ELb1ELb0ELb1ELb1ELb1EEEEEEEEEvNT_6ParamsE,@"STO_CUDA_ENTRY STV_DEFAULT"
_ZN7cutlass13device_kernelIN5flash19enable_sm80_to_sm89INS1_16FlashAttnFwdSm80INS1_25CollectiveMainloopFwdSm80ILi4ELi1ELb0EN4cute5tupleIJNS5_1CILi128EEENS7_ILi80EEENS7_ILi64EEEEEELi64ENS_10bfloat16_tEfNS_4arch4Sm80ELb1ELb0ELb0ELb1ELb1ELb0ELb1ELb1EEENS1_21CollectiveEpilogueFwdINS6_IJS8_SA_S9_EEENS6_IJNS7_ILi1EEESI_SI_EEESC_SE_Li128ELb1ELb1ELb1ELb0EEENS1_36VarlenDynamicPersistentTileSchedulerILi128ELi80ELi128ELi128ELb1ELb1ELb0ELb1ELb1ELb1EEEEEEEEEvNT_6ParamsE:
[----:B------:R-:W-:Y:S01]  /*0000*/  LDC R1, c[0x0][0x28] ;  /* 0x00000a00ff017b82 */ /* 0x000fe20000000800 */
[----:B------:R-:W-:Y:S05]  /*0010*/  EXIT ;  /* 0x000000000000794d */ /* 0x000fea0003800000 */
.L_x_16:
        /* <DEDUP_REMOVED lines=14> */
.L_x_34:


//--------------------- .text._ZN7cutlass13device_kernelIN5flash19enable_sm80_to_sm89INS1_16FlashAttnFwdSm80INS1_25CollectiveMainloopFwdSm80ILi4ELi1ELb0EN4cute5tupleIJNS5_1CILi128EEENS7_ILi80EEENS7_ILi64EEEEEELi64ENS_10bfloat16_tEfNS_4arch4Sm80ELb1ELb0ELb0ELb1ELb1ELb1ELb1ELb1EEENS1_21CollectiveEpilogueFwdINS6_IJS8_SA_S9_EEENS6_IJNS7_ILi1EEESI_SI_EEESC_SE_Li128ELb1ELb1ELb1ELb0EEENS1_36VarlenDynamicPersistentTileSchedulerILi128ELi80ELi128ELi128ELb1ELb1ELb0ELb1ELb1ELb1EEEEEEEEEvNT_6ParamsE --------------------------
	.section	.text._ZN7cutlass13device_kernelIN5flash19enable_sm80_to_sm89INS1_16FlashAttnFwdSm80INS1_25CollectiveMainloopFwdSm80ILi4ELi1ELb0EN4cute5tupleIJNS5_1CILi128EEENS7_ILi80EEENS7_ILi64EEEEEELi64ENS_10bfloat16_tEfNS_4arch4Sm80ELb1ELb0ELb0ELb1ELb1ELb1ELb1ELb1EEENS1_21CollectiveEpilogueFwdINS6_IJS8_SA_S9_EEENS6_IJNS7_ILi1EEESI_SI_EEESC_SE_Li128ELb1ELb1ELb1ELb0EEENS1_36VarlenDynamicPersistentTileSchedulerILi128ELi80ELi128ELi128ELb1ELb1ELb0ELb1ELb1ELb1EEEEEEEEEvNT_6ParamsE,"ax",@progbits
	.align	128
.text._ZN7cutlass13device_kernelIN5flash19enable_sm80_to_sm89INS1_16FlashAttnFwdSm80INS1_25CollectiveMainloopFwdSm80ILi4ELi1ELb0EN4cute5tupleIJNS5_1CILi128EEENS7_ILi80EEENS7_ILi64EEEEEELi64ENS_10bfloat16_tEfNS_4arch4Sm80ELb1ELb0ELb0ELb1ELb1ELb1ELb1ELb1EEENS1_21CollectiveEpilogueFwdINS6_IJS8_SA_S9_EEENS6_IJNS7_ILi1EEESI_SI_EEESC_SE_Li128ELb1ELb1ELb1ELb0EEENS1_36VarlenDynamicPersistentTileSchedulerILi128ELi80ELi128ELi128ELb1ELb1ELb0ELb1ELb1ELb1EEEEEEEEEvNT_6ParamsE:
        .type           _ZN7cutlass13device_kernelIN5flash19enable_sm80_to_sm89INS1_16FlashAttnFwdSm80INS1_25CollectiveMainloopFwdSm80ILi4ELi1ELb0EN4cute5tupleIJNS5_1CILi128EEENS7_ILi80EEENS7_ILi64EEEEEELi64ENS_10bfloat16_tEfNS_4arch4Sm80ELb1ELb0ELb0ELb1ELb1ELb1ELb1ELb1EEENS1_21CollectiveEpilogueFwdINS6_IJS8_SA_S9_EEENS6_IJNS7_ILi1EEESI_SI_EEESC_SE_Li128ELb1ELb1ELb1ELb0EEENS1_36VarlenDynamicPersistentTileSchedulerILi128ELi80ELi128ELi128ELb1ELb1ELb0ELb1ELb1ELb1EEEEEEEEEvNT_6ParamsE,@function
        .size           _ZN7cutlass13device_kernelIN5flash19enable_sm80_to_sm89INS1_16FlashAttnFwdSm80INS1_25CollectiveMainloopFwdSm80ILi4ELi1ELb0EN4cute5tupleIJNS5_1CILi128EEENS7_ILi80EEENS7_ILi64EEEEEELi64ENS_10bfloat16_tEfNS_4arch4Sm80ELb1ELb0ELb0ELb1ELb1ELb1ELb1ELb1EEENS1_21CollectiveEpilogueFwdINS6_IJS8_SA_S9_EEENS6_IJNS7_ILi1EEESI_SI_EEESC_SE_Li128ELb1ELb1ELb1ELb0EEENS1_36VarlenDynamicPersistentTileSchedulerILi128ELi80ELi128ELi128ELb1ELb1ELb0ELb1ELb1ELb1EEEEEEEEEvNT_6ParamsE,(.L_x_35 - _ZN7cutlass13device_kernelIN5flash19enable_sm80_to_sm89INS1_16FlashAttnFwdSm80INS1_25CollectiveMainloopFwdSm80ILi4ELi1ELb0EN4cute5tupleIJNS5_1CILi128EEENS7_ILi80EEENS7_ILi64EEEEEELi64ENS_10bfloat16_tEfNS_4arch4Sm80ELb1ELb0ELb0ELb1ELb1ELb1ELb1ELb1EEENS1_21CollectiveEpilogueFwdINS6_IJS8_SA_S9_EEENS6_IJNS7_ILi1EEESI_SI_EEESC_SE_Li128ELb1ELb1ELb1ELb0EEENS1_36VarlenDynamicPersistentTileSchedulerILi128ELi80ELi128ELi128ELb1ELb1ELb0ELb1ELb1ELb1EEEEEEEEEvNT_6ParamsE)
        .other          _ZN7cutlass13device_kernelIN5flash19enable_sm80_to_sm89INS1_16FlashAttnFwdSm80INS1_25CollectiveMainloopFwdSm80ILi4ELi1ELb0EN4cute5tupleIJNS5_1CILi128EEENS7_ILi80EEENS7_ILi64EEEEEELi64ENS_10bfloat16_tEfNS_4arch4Sm80ELb1ELb0ELb0ELb1ELb1ELb1ELb1ELb1EEENS1_21CollectiveEpilogueFwdINS6_IJS8_SA_S9_EEENS6_IJNS7_ILi1EEESI_SI_EEESC_SE_Li128ELb1ELb1ELb1ELb0EEENS1_36VarlenDynamicPersistentTileSchedulerILi128ELi80ELi128ELi128ELb1ELb1ELb0ELb1ELb1ELb1EEEEEEEEEvNT_6ParamsE,@"STO_CUDA_ENTRY STV_DEFAULT"
_ZN7cutlass13device_kernelIN5flash19enable_sm80_to_sm89INS1_16FlashAttnFwdSm80INS1_25CollectiveMainloopFwdSm80ILi4ELi1ELb0EN4cute5tupleIJNS5_1CILi128EEENS7_ILi80EEENS7_ILi64EEEEEELi64ENS_10bfloat16_tEfNS_4arch4Sm80ELb1ELb0ELb0ELb1ELb1ELb1ELb1ELb1EEENS1_21CollectiveEpilogueFwdINS6_IJS8_SA_S9_EEENS6_IJNS7_ILi1EEESI_SI_EEESC_SE_Li128ELb1ELb1ELb1ELb0EEENS1_36VarlenDynamicPersistentTileSchedulerILi128ELi80ELi128ELi128ELb1ELb1ELb0ELb1ELb1ELb1EEEEEEEEEvNT_6ParamsE:
[----:B------:R-:W-:Y:S01]  /*0000*/  LDC R1, c[0x0][0x28] ;  /* 0x00000a00ff017b82 */ /* 0x000fe20000000800 */
[----:B------:R-:W-:Y:S05]  /*0010*/  EXIT ;  /* 0x000000000000794d */ /* 0x000fea0003800000 */
.L_x_17:
        /* <DEDUP_REMOVED lines=14> */
.L_x_35:


//--------------------- .nv.shared.reserved.0     --------------------------
	.section	.nv.shared.reserved.0,"aw",@nobits
	.weak		__nv_reservedSMEM_offset_0_alias
	.size		__nv_reservedSMEM_offset_0_alias, 0, 0
	.other		__nv_reservedSMEM_offset_0_alias,@"STO_CUDA_RESERVED_SHARED STV_DEFAULT"
__nv_reservedSMEM_offset_0_alias:
	.zero		0


//--------------------- .nv.global                --------------------------
	.section	.nv.global,"aw",@nobits
.nv.global:
	.type		_ZN88_INTERNAL_5db2b04c_52_flash_fwd_hdim64_bf16_paged_split_softcapall_sm80_cu_ceb34e2a_37824cute1_E,@object
	.size		_ZN88_INTERNAL_5db2b04c_52_flash_fwd_hdim64_bf16_paged_split_softcapall_sm80_cu_ceb34e2a_37824cute1_E,(_ZN88_INTERNAL_5db2b04c_52_flash_fwd_hdim64_bf16_paged_split_softcapall_sm80_cu_ceb34e2a_37824cuda3std3__45__cpo6cbeginE - _ZN88_INTERNAL_5db2b04c_52_flash_fwd_hdim64_bf16_paged_split_softcapall_sm80_cu_ceb34e2a_37824cute1_E)
_ZN88_INTERNAL_5db2b04c_52_flash_fwd_hdim64_bf16_paged_split_softcapall_sm80_cu_ceb34e2a_37824cute1_E:
	.zero		1
	.type		_ZN88_INTERNAL_5db2b04c_52_flash_fwd_hdim64_bf16_paged_split_softcapall_sm80_cu_ceb34e2a_37824cuda3std3__45__cpo6cbeginE,@object
	.size		_ZN88_INTERNAL_5db2b04c_52_flash_fwd_hdim64_bf16_paged_split_softcapall_sm80_cu_ceb34e2a_37824cuda3std3__45__cpo6cbeginE,(_ZN88_INTERNAL_5db2b04c_52_flash_fwd_hdim64_bf16_paged_split_softcapall_sm80_cu_ceb34e2a_37824cuda3std3__48in_placeE - _ZN88_INTERNAL_5db2b04c_52_flash_fwd_hdim64_bf16_paged_split_softcapall_sm80_cu_ceb34e2a_37824cuda3std3__45__cpo6cbeginE)
_ZN88_INTERNAL_5db2b04c_52_flash_fwd_hdim64_bf16_paged_split_softcapall_sm80_cu_ceb34e2a_37824cuda3std3__45__cpo6cbeginE:
	.zero		1
	.type		_ZN88_INTERNAL_5db2b04c_52_flash_fwd_hdim64_bf16_paged_split_softcapall_sm80_cu_ceb34e2a_37824cuda3std3__48in_placeE,@object
	.size		_ZN88_INTERNAL_5db2b04c_52_flash_fwd_hdim64_bf16_paged_split_softcapall_sm80_cu_ceb34e2a_37824cuda3std3__48in_placeE,(_ZN88_INTERNAL_5db2b04c_52_flash_fwd_hdim64_bf16_paged_split_softcapall_sm80_cu_ceb34e2a_37824cuda3std6ranges3__45__cpo9iter_moveE - _ZN88_INTERNAL_5db2b04c_52_flash_fwd_hdim64_bf16_paged_split_softcapall_sm80_cu_ceb34e2a_37824cuda3std3__48in_placeE)
_ZN88_INTERNAL_5db2b04c_52_flash_fwd_hdim64_bf16_paged_split_softcapall_sm80_cu_ceb34e2a_37824cuda3std3__48in_placeE:
	.zero		1
	.type		_ZN88_INTERNAL_5db2b04c_52_flash_fwd_hdim64_bf16_paged_split_softcapall_sm80_cu_ceb34e2a_37824cuda3std6ranges3__45__cpo9iter_moveE,@object
	.size		_ZN88_INTERNAL_5db2b04c_52_flash_fwd_hdim64_bf16_paged_split_softcapall_sm80_cu_ceb34e2a_37824cuda3std6ranges3__45__cpo9iter_moveE,(_ZN88_INTERNAL_5db2b04c_52_flash_fwd_hdim64_bf16_paged_split_softcapall_sm80_cu_ceb34e2a_37824cuda3std3__45__cpo5beginE - _ZN88_INTERNAL_5db2b04c_52_flash_fwd_hdim64_bf16_paged_split_softcapall_sm80_cu_ceb34e2a_37824cuda3std6ranges3__45__cpo9iter_moveE)
_ZN88_INTERNAL_5db2b04c_52_flash_fwd_hdim64_bf16_paged_split_softcapall_sm80_cu_ceb34e2a_37824cuda3std6ranges3__45__cpo9iter_moveE:
	.zero		1
	.type		_ZN88_INTERNAL_5db2b04c_52_flash_fwd_hdim64_bf16_paged_split_softcapall_sm80_cu_ceb34e2a_37824cuda3std3__45__cpo5beginE,@object
	.size		_ZN88_INTERNAL_5db2b04c_52_flash_fwd_hdim64_bf16_paged_split_softcapall_sm80_cu_ceb34e2a_37824cuda3std3__45__cpo5beginE,(_ZN88_INTERNAL_5db2b04c_52_flash_fwd_hdim64_bf16_paged_split_softcapall_sm80_cu_ceb34e2a_37824cuda3std3__490_GLOBAL__N__5db2b04c_52_flash_fwd_hdim64_bf16_paged_split_softcapall_sm80_cu_ceb34e2a_37826ignoreE - _ZN88_INTERNAL_5db2b04c_52_flash_fwd_hdim64_bf16_paged_split_softcapall_sm80_cu_ceb34e2a_37824cuda3std3__45__cpo5beginE)
_ZN88_INTERNAL_5db2b04c_52_flash_fwd_hdim64_bf16_paged_split_softcapall_sm80_cu_ceb34e2a_37824cuda3std3__45__cpo5beginE:
	.zero		1
	.type		_ZN88_INTERNAL_5db2b04c_52_flash_fwd_hdim64_bf16_paged_split_softcapall_sm80_cu_ceb34e2a_37824cuda3std3__490_GLOBAL__N__5db2b04c_52_flash_fwd_hdim64_bf16_paged_split_softcapall_sm80_cu_ceb34e2a_37826ignoreE,@object
	.size		_ZN88_INTERNAL_5db2b04c_52_flash_fwd_hdim64_bf16_paged_split_softcapall_sm80_cu_ceb34e2a_37824cuda3std3__490_GLOBAL__N__5db2b04c_52_flash_fwd_hdim64_bf16_paged_split_softcapall_sm80_cu_ceb34e2a_37826ignoreE,(_ZN88_INTERNAL_5db2b04c_52_flash_fwd_hdim64_bf16_paged_split_softcapall_sm80_cu_ceb34e2a_37824cute7productE - _ZN88_INTERNAL_5db2b04c_52_flash_fwd_hdim64_bf16_paged_split_softcapall_sm80_cu_ceb34e2a_37824cuda3std3__490_GLOBAL__N__5db2b04c_52_flash_fwd_hdim64_bf16_paged_split_softcapall_sm80_cu_ceb34e2a_37826ignoreE)
_ZN88_INTERNAL_5db2b04c_52_flash_fwd_hdim64_bf16_paged_split_softcapall_sm80_cu_ceb34e2a_37824cuda3std3__490_GLOBAL__N__5db2b04c_52_flash_fwd_hdim64_bf16_paged_split_softcapall_sm80_cu_ceb34e2a_37826ignoreE:
	.zero		1
	.type		_ZN88_INTERNAL_5db2b04c_52_flash_fwd_hdim64_bf16_paged_split_softcapall_sm80_cu_ceb34e2a_37824cute7productE,@object
	.size		_ZN88_INTERNAL_5db2b04c_52_flash_fwd_hdim64_bf16_paged_split_softcapall_sm80_cu_ceb34e2a_37824cute7productE,(_ZN88_INTERNAL_5db2b04c_52_flash_fwd_hdim64_bf16_paged_split_softcapall_sm80_cu_ceb34e2a_37824cuda3std3__45__cpo3endE - _ZN88_INTERNAL_5db2b04c_52_flash_fwd_hdim64_bf16_paged_split_softcapall_sm80_cu_ceb34e2a_37824cute7productE)
_ZN88_INTERNAL_5db2b04c_52_flash_fwd_hdim64_bf16_paged_split_softcapall_sm80_cu_ceb34e2a_37824cute7productE:
	.zero		1
	.type		_ZN88_INTERNAL_5db2b04c_52_flash_fwd_hdim64_bf16_paged_split_softcapall_sm80_cu_ceb34e2a_37824cuda3std3__45__cpo3endE,@object
	.size		_ZN88_INTERNAL_5db2b04c_52_flash_fwd_hdim64_bf16_paged_split_softcapall_sm80_cu_ceb34e2a_37824cuda3std3__45__cpo3endE,(_ZN88_INTERNAL_5db2b04c_52_flash_fwd_hdim64_bf16_paged_split_softcapall_sm80_cu_ceb34e2a_37824cuda3std3__419piecewise_constructE - _ZN88_INTERNAL_5db2b04c_52_flash_fwd_hdim64_bf16_paged_split_softcapall_sm80_cu_ceb34e2a_37824cuda3std3__45__cpo3endE)
_ZN88_INTERNAL_5db2b04c_52_flash_fwd_hdim64_bf16_paged_split_softcapall_sm80_cu_ceb34e2a_37824cuda3std3__45__cpo3endE:
	.zero		1
	.type		_ZN88_INTERNAL_5db2b04c_52_flash_fwd_hdim64_bf16_paged_split_softcapall_sm80_cu_ceb34e2a_37824cuda3std3__419piecewise_constructE,@object
	.size		_ZN88_INTERNAL_5db2b04c_52_flash_fwd_hdim64_bf16_paged_split_softcapall_sm80_cu_ceb34e2a_37824cuda3std3__419piecewise_constructE,(_ZN88_INTERNAL_5db2b04c_52_flash_fwd_hdim64_bf16_paged_split_softcapall_sm80_cu_ceb34e2a_37824cuda3std3__45__cpo4cendE - _ZN88_INTERNAL_5db2b04c_52_flash_fwd_hdim64_bf16_paged_split_softcapall_sm80_cu_ceb34e2a_37824cuda3std3__419piecewise_constructE)
_ZN88_INTERNAL_5db2b04c_52_flash_fwd_hdim64_bf16_paged_split_softcapall_sm80_cu_ceb34e2a_37824cuda3std3__419piecewise_constructE:
	.zero		1
	.type		_ZN88_INTERNAL_5db2b04c_52_flash_fwd_hdim64_bf16_paged_split_softcapall_sm80_cu_ceb34e2a_37824cuda3std3__45__cpo4cendE,@object
	.size		_ZN88_INTERNAL_5db2b04c_52_flash_fwd_hdim64_bf16_paged_split_softcapall_sm80_cu_ceb34e2a_37824cuda3std3__45__cpo4cendE,(_ZN88_INTERNAL_5db2b04c_52_flash_fwd_hdim64_bf16_paged_split_softcapall_sm80_cu_ceb34e2a_37824cuda3std6ranges3__45__cpo4swapE - _ZN88_INTERNAL_5db2b04c_52_flash_fwd_hdim64_bf16_paged_split_softcapall_sm80_cu_ceb34e2a_37824cuda3std3__45__cpo4cendE)
_ZN88_INTERNAL_5db2b04c_52_flash_fwd_hdim64_bf16_paged_split_softcapall_sm80_cu_ceb34e2a_37824cuda3std3__45__cpo4cendE:
	.zero		1
	.type		_ZN88_INTERNAL_5db2b04c_52_flash_fwd_hdim64_bf16_paged_split_softcapall_sm80_cu_ceb34e2a_37824cuda3std6ranges3__45__cpo4swapE,@object
	.size		_ZN88_INTERNAL_5db2b04c_52_flash_fwd_hdim64_bf16_paged_split_softcapall_sm80_cu_ceb34e2a_37824cuda3std6ranges3__45__cpo4swapE,(.L_7 - _ZN88_INTERNAL_5db2b04c_52_flash_fwd_hdim64_bf16_paged_split_softcapall_sm80_cu_ceb34e2a_37824cuda3std6ranges3__45__cpo4swapE)
_ZN88_INTERNAL_5db2b04c_52_flash_fwd_hdim64_bf16_paged_split_softcapall_sm80_cu_ceb34e2a_37824cuda3std6ranges3__45__cpo4swapE:
	.zero		1
.L_7:


//--------------------- .nv.constant0._ZN7cutlass13device_kernelIN5flash19enable_sm80_to_sm89INS1_16FlashAttnFwdSm80INS1_25CollectiveMainloopFwdSm80ILi4ELi1ELb0EN4cute5tupleIJNS5_1CILi128EEENS7_ILi112EEENS7_ILi64EEEEEELi64ENS_10bfloat16_tEfNS_4arch4Sm80ELb0ELb0ELb1ELb0ELb1ELb0ELb1ELb1EEENS1_21CollectiveEpilogueFwdINS6_IJS8_SA_S9_EEENS6_IJNS7_ILi1EEESI_SI_EEESC_SE_Li128ELb0ELb1ELb1ELb0EEENS1_19SingleTileSchedulerILb0ELb1ELb1ELi128EEEEEEEEEvNT_6ParamsE --------------------------
	.section	.nv.constant0._ZN7cutlass13device_kernelIN5flash19enable_sm80_to_sm89INS1_16FlashAttnFwdSm80INS1_25CollectiveMainloopFwdSm80ILi4ELi1ELb0EN4cute5tupleIJNS5_1CILi128EEENS7_ILi112EEENS7_ILi64EEEEEELi64ENS_10bfloat16_tEfNS_4arch4Sm80ELb0ELb0ELb1ELb0ELb1ELb0ELb1ELb1EEENS1_21CollectiveEpilogueFwdINS6_IJS8_SA_S9_EEENS6_IJNS7_ILi1EEESI_SI_EEESC_SE_Li128ELb0ELb1ELb1ELb0EEENS1_19SingleTileSchedulerILb0ELb1ELb1ELi128EEEEEEEEEvNT_6ParamsE,"a",@progbits
	.sectionflags	@""
	.align	4
.nv.constant0._ZN7cutlass13device_kernelIN5flash19enable_sm80_to_sm89INS1_16FlashAttnFwdSm80INS1_25CollectiveMainloopFwdSm80ILi4ELi1ELb0EN4cute5tupleIJNS5_1CILi128EEENS7_ILi112EEENS7_ILi64EEEEEELi64ENS_10bfloat16_tEfNS_4arch4Sm80ELb0ELb0ELb1ELb0ELb1ELb0ELb1ELb1EEENS1_21CollectiveEpilogueFwdINS6_IJS8_SA_S9_EEENS6_IJNS7_ILi1EEESI_SI_EEESC_SE_Li128ELb0ELb1ELb1ELb0EEENS1_19SingleTileSchedulerILb0ELb1ELb1ELi128EEEEEEEEEvNT_6ParamsE:
	.zero		1576


//--------------------- .nv.constant0._ZN7cutlass13device_kernelIN5flash19enable_sm80_to_sm89INS1_16FlashAttnFwdSm80INS1_25CollectiveMainloopFwdSm80ILi4ELi1ELb0EN4cute5tupleIJNS5_1CILi128EEENS7_ILi80EEENS7_ILi64EEEEEELi64ENS_10bfloat16_tEfNS_4arch4Sm80ELb0ELb0ELb1ELb1ELb1ELb0ELb1ELb1EEENS1_21CollectiveEpilogueFwdINS6_IJS8_SA_S9_EEENS6_IJNS7_ILi1EEESI_SI_EEESC_SE_Li128ELb1ELb1ELb1ELb0EEENS1_36VarlenDynamicPersistentTileSchedulerILi128ELi80ELi128ELi128ELb1ELb1ELb0ELb0ELb1ELb1EEEEEEEEEvNT_6ParamsE --------------------------
	.section	.nv.constant0._ZN7cutlass13device_kernelIN5flash19enable_sm80_to_sm89INS1_16FlashAttnFwdSm80INS1_25CollectiveMainloopFwdSm80ILi4ELi1ELb0EN4cute5tupleIJNS5_1CILi128EEENS7_ILi80EEENS7_ILi64EEEEEELi64ENS_10bfloat16_tEfNS_4arch4Sm80ELb0ELb0ELb1ELb1ELb1ELb0ELb1ELb1EEENS1_21CollectiveEpilogueFwdINS6_IJS8_SA_S9_EEENS6_IJNS7_ILi1EEESI_SI_EEESC_SE_Li128ELb1ELb1ELb1ELb0EEENS1_36VarlenDynamicPersistentTileSchedulerILi128ELi80ELi128ELi128ELb1ELb1ELb0ELb0ELb1ELb1EEEEEEEEEvNT_6ParamsE,"a",@progbits
	.sectionflags	@""
	.align	4
.nv.constant0._ZN7cutlass13device_kernelIN5flash19enable_sm80_to_sm89INS1_16FlashAttnFwdSm80INS1_25CollectiveMainloopFwdSm80ILi4ELi1ELb0EN4cute5tupleIJNS5_1CILi128EEENS7_ILi80EEENS7_ILi64EEEEEELi64ENS_10bfloat16_tEfNS_4arch4Sm80ELb0ELb0ELb1ELb1ELb1ELb0ELb1ELb1EEENS1_21CollectiveEpilogueFwdINS6_IJS8_SA_S9_EEENS6_IJNS7_ILi1EEESI_SI_EEESC_SE_Li128ELb1ELb1ELb1ELb0EEENS1_36VarlenDynamicPersistentTileSchedulerILi128ELi80ELi128ELi128ELb1ELb1ELb0ELb0ELb1ELb1EEEEEEEEEvNT_6ParamsE:
	.zero		1608


//--------------------- .nv.constant0._ZN7cutlass13device_kernelIN5flash19enable_sm80_to_sm89INS1_16FlashAttnFwdSm80INS1_25CollectiveMainloopFwdSm80ILi4ELi1ELb0EN4cute5tupleIJNS5_1CILi128EEENS7_ILi80EEENS7_ILi64EEEEEELi64ENS_10bfloat16_tEfNS_4arch4Sm80ELb0ELb0ELb1ELb1ELb1ELb1ELb1ELb1EEENS1_21CollectiveEpilogueFwdINS6_IJS8_SA_S9_EEENS6_IJNS7_ILi1EEESI_SI_EEESC_SE_Li128ELb1ELb1ELb1ELb0EEENS1_36VarlenDynamicPersistentTileSchedulerILi128ELi80ELi128ELi128ELb1ELb1ELb0ELb0ELb1ELb1EEEEEEEEEvNT_6ParamsE --------------------------
	.section	.nv.constant0._ZN7cutlass13device_kernelIN5flash19enable_sm80_to_sm89INS1_16FlashAttnFwdSm80INS1_25CollectiveMainloopFwdSm80ILi4ELi1ELb0EN4cute5tupleIJNS5_1CILi128EEENS7_ILi80EEENS7_ILi64EEEEEELi64ENS_10bfloat16_tEfNS_4arch4Sm80ELb0ELb0ELb1ELb1ELb1ELb1ELb1ELb1EEENS1_21CollectiveEpilogueFwdINS6_IJS8_SA_S9_EEENS6_IJNS7_ILi1EEESI_SI_EEESC_SE_Li128ELb1ELb1ELb1ELb0EEENS1_36VarlenDynamicPersistentTileSchedulerILi128ELi80ELi128ELi128ELb1ELb1ELb0ELb0ELb1ELb1EEEEEEEEEvNT_6ParamsE,"a",@progbits
	.sectionflags	@""
	.align	4
.nv.constant0._ZN7cutlass13device_kernelIN5flash19enable_sm80_to_sm89INS1_16FlashAttnFwdSm80INS1_25CollectiveMainloopFwdSm80ILi4ELi1ELb0EN4cute5tupleIJNS5_1CILi128EEENS7_ILi80EEENS7_ILi64EEEEEELi64ENS_10bfloat16_tEfNS_4arch4Sm80ELb0ELb0ELb1ELb1ELb1ELb1ELb1ELb1EEENS1_21CollectiveEpilogueFwdINS6_IJS8_SA_S9_EEENS6_IJNS7_ILi1EEESI_SI_EEESC_SE_Li128ELb1ELb1ELb1ELb0EEENS1_36VarlenDynamicPersistentTileSchedulerILi128ELi80ELi128ELi128ELb1ELb1ELb0ELb0ELb1ELb1EEEEEEEEEvNT_6ParamsE:
	.zero		1608


//--------------------- .nv.constant0._ZN7cutlass13device_kernelIN5flash19enable_sm80_to_sm89INS1_16FlashAttnFwdSm80INS1_25CollectiveMainloopFwdSm80ILi4ELi1ELb0EN4cute5tupleIJNS5_1CILi128EEENS7_ILi96EEENS7_ILi64EEEEEELi64ENS_10bfloat16_tEfNS_4arch4Sm80ELb0ELb1ELb1ELb0ELb1ELb0ELb1ELb1EEENS1_21CollectiveEpilogueFwdINS6_IJS8_SA_S9_EEENS6_IJNS7_ILi1EEESI_SI_EEESC_SE_Li128ELb0ELb1ELb1ELb0EEENS1_19SingleTileSchedulerILb0ELb1ELb1ELi128EEEEEEEEEvNT_6ParamsE --------------------------
	.section	.nv.constant0._ZN7cutlass13device_kernelIN5flash19enable_sm80_to_sm89INS1_16FlashAttnFwdSm80INS1_25CollectiveMainloopFwdSm80ILi4ELi1ELb0EN4cute5tupleIJNS5_1CILi128EEENS7_ILi96EEENS7_ILi64EEEEEELi64ENS_10bfloat16_tEfNS_4arch4Sm80ELb0ELb1ELb1ELb0ELb1ELb0ELb1ELb1EEENS1_21CollectiveEpilogueFwdINS6_IJS8_SA_S9_EEENS6_IJNS7_ILi1EEESI_SI_EEESC_SE_Li128ELb0ELb1ELb1ELb0EEENS1_19SingleTileSchedulerILb0ELb1ELb1ELi128EEEEEEEEEvNT_6ParamsE,"a",@progbits
	.sectionflags	@""
	.align	4
.nv.constant0._ZN7cutlass13device_kernelIN5flash19enable_sm80_to_sm89INS1_16FlashAttnFwdSm80INS1_25CollectiveMainloopFwdSm80ILi4ELi1ELb0EN4cute5tupleIJNS5_1CILi128EEENS7_ILi96EEENS7_ILi64EEEEEELi64ENS_10bfloat16_tEfNS_4arch4Sm80ELb0ELb1ELb1ELb0ELb1ELb0ELb1ELb1EEENS1_21CollectiveEpilogueFwdINS6_IJS8_SA_S9_EEENS6_IJNS7_ILi1EEESI_SI_EEESC_SE_Li128ELb0ELb1ELb1ELb0EEENS1_19SingleTileSchedulerILb0ELb1ELb1ELi128EEEEEEEEEvNT_6ParamsE:
	.zero		1576


//--------------------- .nv.constant0._ZN7cutlass13device_kernelIN5flash19enable_sm80_to_sm89INS1_16FlashAttnFwdSm80INS1_25CollectiveMainloopFwdSm80ILi4ELi1ELb0EN4cute5tupleIJNS5_1CILi128EEENS7_ILi80EEENS7_ILi64EEEEEELi64ENS_10bfloat16_tEfNS_4arch4Sm80ELb0ELb1ELb1ELb1ELb1ELb0ELb1ELb1EEENS1_21CollectiveEpilogueFwdINS6_IJS8_SA_S9_EEENS6_IJNS7_ILi1EEESI_SI_EEESC_SE_Li128ELb1ELb1ELb1ELb0EEENS1_36VarlenDynamicPersistentTileSchedulerILi128ELi80ELi128ELi128ELb1ELb1ELb0ELb1ELb0ELb1EEEEEEEEEvNT_6ParamsE --------------------------
	.section	.nv.constant0._ZN7cutlass13device_kernelIN5flash19enable_sm80_to_sm89INS1_16FlashAttnFwdSm80INS1_25CollectiveMainloopFwdSm80ILi4ELi1ELb0EN4cute5tupleIJNS5_1CILi128EEENS7_ILi80EEENS7_ILi64EEEEEELi64ENS_10bfloat16_tEfNS_4arch4Sm80ELb0ELb1ELb1ELb1ELb1ELb0ELb1ELb1EEENS1_21CollectiveEpilogueFwdINS6_IJS8_SA_S9_EEENS6_IJNS7_ILi1EEESI_SI_EEESC_SE_Li128ELb1ELb1ELb1ELb0EEENS1_36VarlenDynamicPersistentTileSchedulerILi128ELi80ELi128ELi128ELb1ELb1ELb0ELb1ELb0ELb1EEEEEEEEEvNT_6ParamsE,"a",@progbits
	.sectionflags	@""
	.align	4
.nv.constant0._ZN7cutlass13device_kernelIN5flash19enable_sm80_to_sm89INS1_16FlashAttnFwdSm80INS1_25CollectiveMainloopFwdSm80ILi4ELi1ELb0EN4cute5tupleIJNS5_1CILi128EEENS7_ILi80EEENS7_ILi64EEEEEELi64ENS_10bfloat16_tEfNS_4arch4Sm80ELb0ELb1ELb1ELb1ELb1ELb0ELb1ELb1EEENS1_21CollectiveEpilogueFwdINS6_IJS8_SA_S9_EEENS6_IJNS7_ILi1EEESI_SI_EEESC_SE_Li128ELb1ELb1ELb1ELb0EEENS1_36VarlenDynamicPersistentTileSchedulerILi128ELi80ELi128ELi128ELb1ELb1ELb0ELb1ELb0ELb1EEEEEEEEEvNT_6ParamsE:
	.zero		1608


//--------------------- .nv.constant0._ZN7cutlass13device_kernelIN5flash19enable_sm80_to_sm89INS1_16FlashAttnFwdSm80INS1_25CollectiveMainloopFwdSm80ILi4ELi1ELb0EN4cute5tupleIJNS5_1CILi128EEENS7_ILi80EEENS7_ILi64EEEEEELi64ENS_10bfloat16_tEfNS_4arch4Sm80ELb0ELb1ELb1ELb1ELb1ELb1ELb1ELb1EEENS1_21CollectiveEpilogueFwdINS6_IJS8_SA_S9_EEENS6_IJNS7_ILi1EEESI_SI_EEESC_SE_Li128ELb1ELb1ELb1ELb0EEENS1_36VarlenDynamicPersistentTileSchedulerILi128ELi80ELi128ELi128ELb1ELb1ELb0ELb1ELb0ELb1EEEEEEEEEvNT_6ParamsE --------------------------
	.section	.nv.constant0._ZN7cutlass13device_kernelIN5flash19enable_sm80_to_sm89INS1_16FlashAttnFwdSm80INS1_25CollectiveMainloopFwdSm80ILi4ELi1ELb0EN4cute5tupleIJNS5_1CILi128EEENS7_ILi80EEENS7_ILi64EEEEEELi64ENS_10bfloat16_tEfNS_4arch4Sm80ELb0ELb1ELb1ELb1ELb1ELb1ELb1ELb1EEENS1_21CollectiveEpilogueFwdINS6_IJS8_SA_S9_EEENS6_IJNS7_ILi1EEESI_SI_EEESC_SE_Li128ELb1ELb1ELb1ELb0EEENS1_36VarlenDynamicPersistentTileSchedulerILi128ELi80ELi128ELi128ELb1ELb1ELb0ELb1ELb0ELb1EEEEEEEEEvNT_6ParamsE,"a",@progbits
	.sectionflags	@""
	.align	4
.nv.constant0._ZN7cutlass13device_kernelIN5flash19enable_sm80_to_sm89INS1_16FlashAttnFwdSm80INS1_25CollectiveMainloopFwdSm80ILi4ELi1ELb0EN4cute5tupleIJNS5_1CILi128EEENS7_ILi80EEENS7_ILi64EEEEEELi64ENS_10bfloat16_tEfNS_4arch4Sm80ELb0ELb1ELb1ELb1ELb1ELb1ELb1ELb1EEENS1_21CollectiveEpilogueFwdINS6_IJS8_SA_S9_EEENS6_IJNS7_ILi1EEESI_SI_EEESC_SE_Li128ELb1ELb1ELb1ELb0EEENS1_36VarlenDynamicPersistentTileSchedulerILi128ELi80ELi128ELi128ELb1ELb1ELb0ELb1ELb0ELb1EEEEEEEEEvNT_6ParamsE:
	.zero		1608


//--------------------- .nv.constant0._ZN7cutlass13device_kernelIN5flash19enable_sm80_to_sm89INS1_16FlashAttnFwdSm80INS1_25CollectiveMainloopFwdSm80ILi4ELi1ELb0EN4cute5tupleIJNS5_1CILi128EEENS7_ILi112EEENS7_ILi64EEEEEELi64ENS_10bfloat16_tEfNS_4arch4Sm80ELb1ELb0ELb1ELb0ELb1ELb0ELb1ELb1EEENS1_21CollectiveEpilogueFwdINS6_IJS8_SA_S9_EEENS6_IJNS7_ILi1EEESI_SI_EEESC_SE_Li128ELb0ELb1ELb1ELb0EEENS1_30DynamicPersistentTileSchedulerILi128ELi128ELb1ELb1ELb0EEEEEEEEEvNT_6ParamsE --------------------------
	.section	.nv.constant0._ZN7cutlass13device_kernelIN5flash19enable_sm80_to_sm89INS1_16FlashAttnFwdSm80INS1_25CollectiveMainloopFwdSm80ILi4ELi1ELb0EN4cute5tupleIJNS5_1CILi128EEENS7_ILi112EEENS7_ILi64EEEEEELi64ENS_10bfloat16_tEfNS_4arch4Sm80ELb1ELb0ELb1ELb0ELb1ELb0ELb1ELb1EEENS1_21CollectiveEpilogueFwdINS6_IJS8_SA_S9_EEENS6_IJNS7_ILi1EEESI_SI_EEESC_SE_Li128ELb0ELb1ELb1ELb0EEENS1_30DynamicPersistentTileSchedulerILi128ELi128ELb1ELb1ELb0EEEEEEEEEvNT_6ParamsE,"a",@progbits
	.sectionflags	@""
	.align	4
.nv.constant0._ZN7cutlass13device_kernelIN5flash19enable_sm80_to_sm89INS1_16FlashAttnFwdSm80INS1_25CollectiveMainloopFwdSm80ILi4ELi1ELb0EN4cute5tupleIJNS5_1CILi128EEENS7_ILi112EEENS7_ILi64EEEEEELi64ENS_10bfloat16_tEfNS_4arch4Sm80ELb1ELb0ELb1ELb0ELb1ELb0ELb1ELb1EEENS1_21CollectiveEpilogueFwdINS6_IJS8_SA_S9_EEENS6_IJNS7_ILi1EEESI_SI_EEESC_SE_Li128ELb0ELb1ELb1ELb0EEENS1_30DynamicPersistentTileSchedulerILi128ELi128ELb1ELb1ELb0EEEEEEEEEvNT_6ParamsE:
	.zero		1592


//--------------------- .nv.constant0._ZN7cutlass13device_kernelIN5flash19enable_sm80_to_sm89INS1_16FlashAttnFwdSm80INS1_25CollectiveMainloopFwdSm80ILi4ELi1ELb0EN4cute5tupleIJNS5_1CILi128EEENS7_ILi80EEENS7_ILi64EEEEEELi64ENS_10bfloat16_tEfNS_4arch4Sm80ELb1ELb0ELb1ELb1ELb1ELb0ELb1ELb1EEENS1_21CollectiveEpilogueFwdINS6_IJS8_SA_S9_EEENS6_IJNS7_ILi1EEESI_SI_EEESC_SE_Li128ELb1ELb1ELb1ELb0EEENS1_36VarlenDynamicPersistentTileSchedulerILi128ELi80ELi128ELi128ELb1ELb1ELb0ELb1ELb1ELb1EEEEEEEEEvNT_6ParamsE --------------------------
	.section	.nv.constant0._ZN7cutlass13device_kernelIN5flash19enable_sm80_to_sm89INS1_16FlashAttnFwdSm80INS1_25CollectiveMainloopFwdSm80ILi4ELi1ELb0EN4cute5tupleIJNS5_1CILi128EEENS7_ILi80EEENS7_ILi64EEEEEELi64ENS_10bfloat16_tEfNS_4arch4Sm80ELb1ELb0ELb1ELb1ELb1ELb0ELb1ELb1EEENS1_21CollectiveEpilogueFwdINS6_IJS8_SA_S9_EEENS6_IJNS7_ILi1EEESI_SI_EEESC_SE_Li128ELb1ELb1ELb1ELb0EEENS1_36VarlenDynamicPersistentTileSchedulerILi128ELi80ELi128ELi128ELb1ELb1ELb0ELb1ELb1ELb1EEEEEEEEEvNT_6ParamsE,"a",@progbits
	.sectionflags	@""
	.align	4
.nv.constant0._ZN7cutlass13device_kernelIN5flash19enable_sm80_to_sm89INS1_16FlashAttnFwdSm80INS1_25CollectiveMainloopFwdSm80ILi4ELi1ELb0EN4cute5tupleIJNS5_1CILi128EEENS7_ILi80EEENS7_ILi64EEEEEELi64ENS_10bfloat16_tEfNS_4arch4Sm80ELb1ELb0ELb1ELb1ELb1ELb0ELb1ELb1EEENS1_21CollectiveEpilogueFwdINS6_IJS8_SA_S9_EEENS6_IJNS7_ILi1EEESI_SI_EEESC_SE_Li128ELb1ELb1ELb1ELb0EEENS1_36VarlenDynamicPersistentTileSchedulerILi128ELi80ELi128ELi128ELb1ELb1ELb0ELb1ELb1ELb1EEEEEEEEEvNT_6ParamsE:
	.zero		1608


//--------------------- .nv.constant0._ZN7cutlass13device_kernelIN5flash19enable_sm80_to_sm89INS1_16FlashAttnFwdSm80INS1_25CollectiveMainloopFwdSm80ILi4ELi1ELb0EN4cute5tupleIJNS5_1CILi128EEENS7_ILi80EEENS7_ILi64EEEEEELi64ENS_10bfloat16_tEfNS_4arch4Sm80ELb1ELb0ELb1ELb1ELb1ELb1ELb1ELb1EEENS1_21CollectiveEpilogueFwdINS6_IJS8_SA_S9_EEENS6_IJNS7_ILi1EEESI_SI_EEESC_SE_Li128ELb1ELb1ELb1ELb0EEENS1_36VarlenDynamicPersistentTileSchedulerILi128ELi80ELi128ELi128ELb1ELb1ELb0ELb1ELb1ELb1EEEEEEEEEvNT_6ParamsE --------------------------
	.section	.nv.constant0._ZN7cutlass13device_kernelIN5flash19enable_sm80_to_sm89INS1_16FlashAttnFwdSm80INS1_25CollectiveMainloopFwdSm80ILi4ELi1ELb0EN4cute5tupleIJNS5_1CILi128EEENS7_ILi80EEENS7_ILi64EEEEEELi64ENS_10bfloat16_tEfNS_4arch4Sm80ELb1ELb0ELb1ELb1ELb1ELb1ELb1ELb1EEENS1_21CollectiveEpilogueFwdINS6_IJS8_SA_S9_EEENS6_IJNS7_ILi1EEESI_SI_EEESC_SE_Li128ELb1ELb1ELb1ELb0EEENS1_36VarlenDynamicPersistentTileSchedulerILi128ELi80ELi128ELi128ELb1ELb1ELb0ELb1ELb1ELb1EEEEEEEEEvNT_6ParamsE,"a",@progbits
	.sectionflags	@""
	.align	4
.nv.constant0._ZN7cutlass13device_kernelIN5flash19enable_sm80_to_sm89INS1_16FlashAttnFwdSm80INS1_25CollectiveMainloopFwdSm80ILi4ELi1ELb0EN4cute5tupleIJNS5_1CILi128EEENS7_ILi80EEENS7_ILi64EEEEEELi64ENS_10bfloat16_tEfNS_4arch4Sm80ELb1ELb0ELb1ELb1ELb1ELb1ELb1ELb1EEENS1_21CollectiveEpilogueFwdINS6_IJS8_SA_S9_EEENS6_IJNS7_ILi1EEESI_SI_EEESC_SE_Li128ELb1ELb1ELb1ELb0EEENS1_36VarlenDynamicPersistentTileSchedulerILi128ELi80ELi128ELi128ELb1ELb1ELb0ELb1ELb1ELb1EEEEEEEEEvNT_6ParamsE:
	.zero		1608


//--------------------- .nv.constant0._ZN7cutlass13device_kernelIN5flash19enable_sm80_to_sm89INS1_16FlashAttnFwdSm80INS1_25CollectiveMainloopFwdSm80ILi4ELi1ELb0EN4cute5tupleIJNS5_1CILi128EEENS7_ILi112EEENS7_ILi64EEEEEELi64ENS_10bfloat16_tEfNS_4arch4Sm80ELb0ELb0ELb0ELb0ELb1ELb0ELb1ELb1EEENS1_21CollectiveEpilogueFwdINS6_IJS8_SA_S9_EEENS6_IJNS7_ILi1EEESI_SI_EEESC_SE_Li128ELb0ELb1ELb1ELb0EEENS1_19SingleTileSchedulerILb0ELb1ELb1ELi128EEEEEEEEEvNT_6ParamsE --------------------------
	.section	.nv.constant0._ZN7cutlass13device_kernelIN5flash19enable_sm80_to_sm89INS1_16FlashAttnFwdSm80INS1_25CollectiveMainloopFwdSm80ILi4ELi1ELb0EN4cute5tupleIJNS5_1CILi128EEENS7_ILi112EEENS7_ILi64EEEEEELi64ENS_10bfloat16_tEfNS_4arch4Sm80ELb0ELb0ELb0ELb0ELb1ELb0ELb1ELb1EEENS1_21CollectiveEpilogueFwdINS6_IJS8_SA_S9_EEENS6_IJNS7_ILi1EEESI_SI_EEESC_SE_Li128ELb0ELb1ELb1ELb0EEENS1_19SingleTileSchedulerILb0ELb1ELb1ELi128EEEEEEEEEvNT_6ParamsE,"a",@progbits
	.sectionflags	@""
	.align	4
.nv.constant0._ZN7cutlass13device_kernelIN5flash19enable_sm80_to_sm89INS1_16FlashAttnFwdSm80INS1_25CollectiveMainloopFwdSm80ILi4ELi1ELb0EN4cute5tupleIJNS5_1CILi128EEENS7_ILi112EEENS7_ILi64EEEEEELi64ENS_10bfloat16_tEfNS_4arch4Sm80ELb0ELb0ELb0ELb0ELb1ELb0ELb1ELb1EEENS1_21CollectiveEpilogueFwdINS6_IJS8_SA_S9_EEENS6_IJNS7_ILi1EEESI_SI_EEESC_SE_Li128ELb0ELb1ELb1ELb0EEENS1_19SingleTileSchedulerILb0ELb1ELb1ELi128EEEEEEEEEvNT_6ParamsE:
	.zero		1576


//--------------------- .nv.constant0._ZN7cutlass13device_kernelIN5flash19enable_sm80_to_sm89INS1_16FlashAttnFwdSm80INS1_25CollectiveMainloopFwdSm80ILi4ELi1ELb0EN4cute5tupleIJNS5_1CILi128EEENS7_ILi80EEENS7_ILi64EEEEEELi64ENS_10bfloat16_tEfNS_4arch4Sm80ELb0ELb0ELb0ELb1ELb1ELb0ELb1ELb1EEENS1_21CollectiveEpilogueFwdINS6_IJS8_SA_S9_EEENS6_IJNS7_ILi1EEESI_SI_EEESC_SE_Li128ELb1ELb1ELb1ELb0EEENS1_36VarlenDynamicPersistentTileSchedulerILi128ELi80ELi128ELi128ELb1ELb1ELb0ELb0ELb1ELb1EEEEEEEEEvNT_6ParamsE --------------------------
	.section	.nv.constant0._ZN7cutlass13device_kernelIN5flash19enable_sm80_to_sm89INS1_16FlashAttnFwdSm80INS1_25CollectiveMainloopFwdSm80ILi4ELi1ELb0EN4cute5tupleIJNS5_1CILi128EEENS7_ILi80EEENS7_ILi64EEEEEELi64ENS_10bfloat16_tEfNS_4arch4Sm80ELb0ELb0ELb0ELb1ELb1ELb0ELb1ELb1EEENS1_21CollectiveEpilogueFwdINS6_IJS8_SA_S9_EEENS6_IJNS7_ILi1EEESI_SI_EEESC_SE_Li128ELb1ELb1ELb1ELb0EEENS1_36VarlenDynamicPersistentTileSchedulerILi128ELi80ELi128ELi128ELb1ELb1ELb0ELb0ELb1ELb1EEEEEEEEEvNT_6ParamsE,"a",@progbits
	.sectionflags	@""
	.align	4
.nv.constant0._ZN7cutlass13device_kernelIN5flash19enable_sm80_to_sm89INS1_16FlashAttnFwdSm80INS1_25CollectiveMainloopFwdSm80ILi4ELi1ELb0EN4cute5tupleIJNS5_1CILi128EEENS7_ILi80EEENS7_ILi64EEEEEELi64ENS_10bfloat16_tEfNS_4arch4Sm80ELb0ELb0ELb0ELb1ELb1ELb0ELb1ELb1EEENS1_21CollectiveEpilogueFwdINS6_IJS8_SA_S9_EEENS6_IJNS7_ILi1EEESI_SI_EEESC_SE_Li128ELb1ELb1ELb1ELb0EEENS1_36VarlenDynamicPersistentTileSchedulerILi128ELi80ELi128ELi128ELb1ELb1ELb0ELb0ELb1ELb1EEEEEEEEEvNT_6ParamsE:
	.zero		1608


//--------------------- .nv.constant0._ZN7cutlass13device_kernelIN5flash19enable_sm80_to_sm89INS1_16FlashAttnFwdSm80INS1_25CollectiveMainloopFwdSm80ILi4ELi1ELb0EN4cute5tupleIJNS5_1CILi128EEENS7_ILi80EEENS7_ILi64EEEEEELi64ENS_10bfloat16_tEfNS_4arch4Sm80ELb0ELb0ELb0ELb1ELb1ELb1ELb1ELb1EEENS1_21CollectiveEpilogueFwdINS6_IJS8_SA_S9_EEENS6_IJNS7_ILi1EEESI_SI_EEESC_SE_Li128ELb1ELb1ELb1ELb0EEENS1_36VarlenDynamicPersistentTileSchedulerILi128ELi80ELi128ELi128ELb1ELb1ELb0ELb0ELb1ELb1EEEEEEEEEvNT_6ParamsE --------------------------
	.section	.nv.constant0._ZN7cutlass13device_kernelIN5flash19enable_sm80_to_sm89INS1_16FlashAttnFwdSm80INS1_25CollectiveMainloopFwdSm80ILi4ELi1ELb0EN4cute5tupleIJNS5_1CILi128EEENS7_ILi80EEENS7_ILi64EEEEEELi64ENS_10bfloat16_tEfNS_4arch4Sm80ELb0ELb0ELb0ELb1ELb1ELb1ELb1ELb1EEENS1_21CollectiveEpilogueFwdINS6_IJS8_SA_S9_EEENS6_IJNS7_ILi1EEESI_SI_EEESC_SE_Li128ELb1ELb1ELb1ELb0EEENS1_36VarlenDynamicPersistentTileSchedulerILi128ELi80ELi128ELi128ELb1ELb1ELb0ELb0ELb1ELb1EEEEEEEEEvNT_6ParamsE,"a",@progbits
	.sectionflags	@""
	.align	4
.nv.constant0._ZN7cutlass13device_kernelIN5flash19enable_sm80_to_sm89INS1_16FlashAttnFwdSm80INS1_25CollectiveMainloopFwdSm80ILi4ELi1ELb0EN4cute5tupleIJNS5_1CILi128EEENS7_ILi80EEENS7_ILi64EEEEEELi64ENS_10bfloat16_tEfNS_4arch4Sm80ELb0ELb0ELb0ELb1ELb1ELb1ELb1ELb1EEENS1_21CollectiveEpilogueFwdINS6_IJS8_SA_S9_EEENS6_IJNS7_ILi1EEESI_SI_EEESC_SE_Li128ELb1ELb1ELb1ELb0EEENS1_36VarlenDynamicPersistentTileSchedulerILi128ELi80ELi128ELi128ELb1ELb1ELb0ELb0ELb1ELb1EEEEEEEEEvNT_6ParamsE:
	.zero		1608


//--------------------- .nv.constant0._ZN7cutlass13device_kernelIN5flash19enable_sm80_to_sm89INS1_16FlashAttnFwdSm80INS1_25CollectiveMainloopFwdSm80ILi4ELi1ELb0EN4cute5tupleIJNS5_1CILi128EEENS7_ILi96EEENS7_ILi64EEEEEELi64ENS_10bfloat16_tEfNS_4arch4Sm80ELb0ELb1ELb0ELb0ELb1ELb0ELb1ELb1EEENS1_21CollectiveEpilogueFwdINS6_IJS8_SA_S9_EEENS6_IJNS7_ILi1EEESI_SI_EEESC_SE_Li128ELb0ELb1ELb1ELb0EEENS1_19SingleTileSchedulerILb0ELb1ELb1ELi128EEEEEEEEEvNT_6ParamsE --------------------------
	.section	.nv.constant0._ZN7cutlass13device_kernelIN5flash19enable_sm80_to_sm89INS1_16FlashAttnFwdSm80INS1_25CollectiveMainloopFwdSm80ILi4ELi1ELb0EN4cute5tupleIJNS5_1CILi128EEENS7_ILi96EEENS7_ILi64EEEEEELi64ENS_10bfloat16_tEfNS_4arch4Sm80ELb0ELb1ELb0ELb0ELb1ELb0ELb1ELb1EEENS1_21CollectiveEpilogueFwdINS6_IJS8_SA_S9_EEENS6_IJNS7_ILi1EEESI_SI_EEESC_SE_Li128ELb0ELb1ELb1ELb0EEENS1_19SingleTileSchedulerILb0ELb1ELb1ELi128EEEEEEEEEvNT_6ParamsE,"a",@progbits
	.sectionflags	@""
	.align	4
.nv.constant0._ZN7cutlass13device_kernelIN5flash19enable_sm80_to_sm89INS1_16FlashAttnFwdSm80INS1_25CollectiveMainloopFwdSm80ILi4ELi1ELb0EN4cute5tupleIJNS5_1CILi128EEENS7_ILi96EEENS7_ILi64EEEEEELi64ENS_10bfloat16_tEfNS_4arch4Sm80ELb0ELb1ELb0ELb0ELb1ELb0ELb1ELb1EEENS1_21CollectiveEpilogueFwdINS6_IJS8_SA_S9_EEENS6_IJNS7_ILi1EEESI_SI_EEESC_SE_Li128ELb0ELb1ELb1ELb0EEENS1_19SingleTileSchedulerILb0ELb1ELb1ELi128EEEEEEEEEvNT_6ParamsE:
	.zero		1576


//--------------------- .nv.constant0._ZN7cutlass13device_kernelIN5flash19enable_sm80_to_sm89INS1_16FlashAttnFwdSm80INS1_25CollectiveMainloopFwdSm80ILi4ELi1ELb0EN4cute5tupleIJNS5_1CILi128EEENS7_ILi80EEENS7_ILi64EEEEEELi64ENS_10bfloat16_tEfNS_4arch4Sm80ELb0ELb1ELb0ELb1ELb1ELb0ELb1ELb1EEENS1_21CollectiveEpilogueFwdINS6_IJS8_SA_S9_EEENS6_IJNS7_ILi1EEESI_SI_EEESC_SE_Li128ELb1ELb1ELb1ELb0EEENS1_36VarlenDynamicPersistentTileSchedulerILi128ELi80ELi128ELi128ELb1ELb1ELb0ELb1ELb0ELb1EEEEEEEEEvNT_6ParamsE --------------------------
	.section	.nv.constant0._ZN7cutlass13device_kernelIN5flash19enable_sm80_to_sm89INS1_16FlashAttnFwdSm80INS1_25CollectiveMainloopFwdSm80ILi4ELi1ELb0EN4cute5tupleIJNS5_1CILi128EEENS7_ILi80EEENS7_ILi64EEEEEELi64ENS_10bfloat16_tEfNS_4arch4Sm80ELb0ELb1ELb0ELb1ELb1ELb0ELb1ELb1EEENS1_21CollectiveEpilogueFwdINS6_IJS8_SA_S9_EEENS6_IJNS7_ILi1EEESI_SI_EEESC_SE_Li128ELb1ELb1ELb1ELb0EEENS1_36VarlenDynamicPersistentTileSchedulerILi128ELi80ELi128ELi128ELb1ELb1ELb0ELb1ELb0ELb1EEEEEEEEEvNT_6ParamsE,"a",@progbits
	.sectionflags	@""
	.align	4
.nv.constant0._ZN7cutlass13device_kernelIN5flash19enable_sm80_to_sm89INS1_16FlashAttnFwdSm80INS1_25CollectiveMainloopFwdSm80ILi4ELi1ELb0EN4cute5tupleIJNS5_1CILi128EEENS7_ILi80EEENS7_ILi64EEEEEELi64ENS_10bfloat16_tEfNS_4arch4Sm80ELb0ELb1ELb0ELb1ELb1ELb0ELb1ELb1EEENS1_21CollectiveEpilogueFwdINS6_IJS8_SA_S9_EEENS6_IJNS7_ILi1EEESI_SI_EEESC_SE_Li128ELb1ELb1ELb1ELb0EEENS1_36VarlenDynamicPersistentTileSchedulerILi128ELi80ELi128ELi128ELb1ELb1ELb0ELb1ELb0ELb1EEEEEEEEEvNT_6ParamsE:
	.zero		1608


//--------------------- .nv.constant0._ZN7cutlass13device_kernelIN5flash19enable_sm80_to_sm89INS1_16FlashAttnFwdSm80INS1_25CollectiveMainloopFwdSm80ILi4ELi1ELb0EN4cute5tupleIJNS5_1CILi128EEENS7_ILi80EEENS7_ILi64EEEEEELi64ENS_10bfloat16_tEfNS_4arch4Sm80ELb0ELb1ELb0ELb1ELb1ELb1ELb1ELb1EEENS1_21CollectiveEpilogueFwdINS6_IJS8_SA_S9_EEENS6_IJNS7_ILi1EEESI_SI_EEESC_SE_Li128ELb1ELb1ELb1ELb0EEENS1_36VarlenDynamicPersistentTileSchedulerILi128ELi80ELi128ELi128ELb1ELb1ELb0ELb1ELb0ELb1EEEEEEEEEvNT_6ParamsE --------------------------
	.section	.nv.constant0._ZN7cutlass13device_kernelIN5flash19enable_sm80_to_sm89INS1_16FlashAttnFwdSm80INS1_25CollectiveMainloopFwdSm80ILi4ELi1ELb0EN4cute5tupleIJNS5_1CILi128EEENS7_ILi80EEENS7_ILi64EEEEEELi64ENS_10bfloat16_tEfNS_4arch4Sm80ELb0ELb1ELb0ELb1ELb1ELb1ELb1ELb1EEENS1_21CollectiveEpilogueFwdINS6_IJS8_SA_S9_EEENS6_IJNS7_ILi1EEESI_SI_EEESC_SE_Li128ELb1ELb1ELb1ELb0EEENS1_36VarlenDynamicPersistentTileSchedulerILi128ELi80ELi128ELi128ELb1ELb1ELb0ELb1ELb0ELb1EEEEEEEEEvNT_6ParamsE,"a",@progbits
	.sectionflags	@""
	.align	4
.nv.constant0._ZN7cutlass13device_kernelIN5flash19enable_sm80_to_sm89INS1_16FlashAttnFwdSm80INS1_25CollectiveMainloopFwdSm80ILi4ELi1ELb0EN4cute5tupleIJNS5_1CILi128EEENS7_ILi80EEENS7_ILi64EEEEEELi64ENS_10bfloat16_tEfNS_4arch4Sm80ELb0ELb1ELb0ELb1ELb1ELb1ELb1ELb1EEENS1_21CollectiveEpilogueFwdINS6_IJS8_SA_S9_EEENS6_IJNS7_ILi1EEESI_SI_EEESC_SE_Li128ELb1ELb1ELb1ELb0EEENS1_36VarlenDynamicPersistentTileSchedulerILi128ELi80ELi128ELi128ELb1ELb1ELb0ELb1ELb0ELb1EEEEEEEEEvNT_6ParamsE:
	.zero		1608


//--------------------- .nv.constant0._ZN7cutlass13device_kernelIN5flash19enable_sm80_to_sm89INS1_16FlashAttnFwdSm80INS1_25CollectiveMainloopFwdSm80ILi4ELi1ELb0EN4cute5tupleIJNS5_1CILi128EEENS7_ILi112EEENS7_ILi64EEEEEELi64ENS_10bfloat16_tEfNS_4arch4Sm80ELb1ELb0ELb0ELb0ELb1ELb0ELb1ELb1EEENS1_21CollectiveEpilogueFwdINS6_IJS8_SA_S9_EEENS6_IJNS7_ILi1EEESI_SI_EEESC_SE_Li128ELb0ELb1ELb1ELb0EEENS1_30DynamicPersistentTileSchedulerILi128ELi128ELb1ELb1ELb0EEEEEEEEEvNT_6ParamsE --------------------------
	.section	.nv.constant0._ZN7cutlass13device_kernelIN5flash19enable_sm80_to_sm89INS1_16FlashAttnFwdSm80INS1_25CollectiveMainloopFwdSm80ILi4ELi1ELb0EN4cute5tupleIJNS5_1CILi128EEENS7_ILi112EEENS7_ILi64EEEEEELi64ENS_10bfloat16_tEfNS_4arch4Sm80ELb1ELb0ELb0ELb0ELb1ELb0ELb1ELb1EEENS1_21CollectiveEpilogueFwdINS6_IJS8_SA_S9_EEENS6_IJNS7_ILi1EEESI_SI_EEESC_SE_Li128ELb0ELb1ELb1ELb0EEENS1_30DynamicPersistentTileSchedulerILi128ELi128ELb1ELb1ELb0EEEEEEEEEvNT_6ParamsE,"a",@progbits
	.sectionflags	@""
	.align	4
.nv.constant0._ZN7cutlass13device_kernelIN5flash19enable_sm80_to_sm89INS1_16FlashAttnFwdSm80INS1_25CollectiveMainloopFwdSm80ILi4ELi1ELb0EN4cute5tupleIJNS5_1CILi128EEENS7_ILi112EEENS7_ILi64EEEEEELi64ENS_10bfloat16_tEfNS_4arch4Sm80ELb1ELb0ELb0ELb0ELb1ELb0ELb1ELb1EEENS1_21CollectiveEpilogueFwdINS6_IJS8_SA_S9_EEENS6_IJNS7_ILi1EEESI_SI_EEESC_SE_Li128ELb0ELb1ELb1ELb0EEENS1_30DynamicPersistentTileSchedulerILi128ELi128ELb1ELb1ELb0EEEEEEEEEvNT_6ParamsE:
	.zero		1592


//--------------------- .nv.constant0._ZN7cutlass13device_kernelIN5flash19enable_sm80_to_sm89INS1_16FlashAttnFwdSm80INS1_25CollectiveMainloopFwdSm80ILi4ELi1ELb0EN4cute5tupleIJNS5_1CILi128EEENS7_ILi80EEENS7_ILi64EEEEEELi64ENS_10bfloat16_tEfNS_4arch4Sm80ELb1ELb0ELb0ELb1ELb1ELb0ELb1ELb1EEENS1_21CollectiveEpilogueFwdINS6_IJS8_SA_S9_EEENS6_IJNS7_ILi1EEESI_SI_EEESC_SE_Li128ELb1ELb1ELb1ELb0EEENS1_36VarlenDynamicPersistentTileSchedulerILi128ELi80ELi128ELi128ELb1ELb1ELb0ELb1ELb1ELb1EEEEEEEEEvNT_6ParamsE --------------------------
	.section	.nv.constant0._ZN7cutlass13device_kernelIN5flash19enable_sm80_to_sm89INS1_16FlashAttnFwdSm80INS1_25CollectiveMainloopFwdSm80ILi4ELi1ELb0EN4cute5tupleIJNS5_1CILi128EEENS7_ILi80EEENS7_ILi64EEEEEELi64ENS_10bfloat16_tEfNS_4arch4Sm80ELb1ELb0ELb0ELb1ELb1ELb0ELb1ELb1EEENS1_21CollectiveEpilogueFwdINS6_IJS8_SA_S9_EEENS6_IJNS7_ILi1EEESI_SI_EEESC_SE_Li128ELb1ELb1ELb1ELb0EEENS1_36VarlenDynamicPersistentTileSchedulerILi128ELi80ELi128ELi128ELb1ELb1ELb0ELb1ELb1ELb1EEEEEEEEEvNT_6ParamsE,"a",@progbits
	.sectionflags	@""
	.align	4
.nv.constant0._ZN7cutlass13device_kernelIN5flash19enable_sm80_to_sm89INS1_16FlashAttnFwdSm80INS1_25CollectiveMainloopFwdSm80ILi4ELi1ELb0EN4cute5tupleIJNS5_1CILi128EEENS7_ILi80EEENS7_ILi64EEEEEELi64ENS_10bfloat16_tEfNS_4arch4Sm80ELb1ELb0ELb0ELb1ELb1ELb0ELb1ELb1EEENS1_21CollectiveEpilogueFwdINS6_IJS8_SA_S9_EEENS6_IJNS7_ILi1EEESI_SI_EEESC_SE_Li128ELb1ELb1ELb1ELb0EEENS1_36VarlenDynamicPersistentTileSchedulerILi128ELi80ELi128ELi128ELb1ELb1ELb0ELb1ELb1ELb1EEEEEEEEEvNT_6ParamsE:
	.zero		1608


//--------------------- .nv.constant0._ZN7cutlass13device_kernelIN5flash19enable_sm80_to_sm89INS1_16FlashAttnFwdSm80INS1_25CollectiveMainloopFwdSm80ILi4ELi1ELb0EN4cute5tupleIJNS5_1CILi128EEENS7_ILi80EEENS7_ILi64EEEEEELi64ENS_10bfloat16_tEfNS_4arch4Sm80ELb1ELb0ELb0ELb1ELb1ELb1ELb1ELb1EEENS1_21CollectiveEpilogueFwdINS6_IJS8_SA_S9_EEENS6_IJNS7_ILi1EEESI_SI_EEESC_SE_Li128ELb1ELb1ELb1ELb0EEENS1_36VarlenDynamicPersistentTileSchedulerILi128ELi80ELi128ELi128ELb1ELb1ELb0ELb1ELb1ELb1EEEEEEEEEvNT_6ParamsE --------------------------
	.section	.nv.constant0._ZN7cutlass13device_kernelIN5flash19enable_sm80_to_sm89INS1_16FlashAttnFwdSm80INS1_25CollectiveMainloopFwdSm80ILi4ELi1ELb0EN4cute5tupleIJNS5_1CILi128EEENS7_ILi80EEENS7_ILi64EEEEEELi64ENS_10bfloat16_tEfNS_4arch4Sm80ELb1ELb0ELb0ELb1ELb1ELb1ELb1ELb1EEENS1_21CollectiveEpilogueFwdINS6_IJS8_SA_S9_EEENS6_IJNS7_ILi1EEESI_SI_EEESC_SE_Li128ELb1ELb1ELb1ELb0EEENS1_36VarlenDynamicPersistentTileSchedulerILi128ELi80ELi128ELi128ELb1ELb1ELb0ELb1ELb1ELb1EEEEEEEEEvNT_6ParamsE,"a",@progbits
	.sectionflags	@""
	.align	4
.nv.constant0._ZN7cutlass13device_kernelIN5flash19enable_sm80_to_sm89INS1_16FlashAttnFwdSm80INS1_25CollectiveMainloopFwdSm80ILi4ELi1ELb0EN4cute5tupleIJNS5_1CILi128EEENS7_ILi80EEENS7_ILi64EEEEEELi64ENS_10bfloat16_tEfNS_4arch4Sm80ELb1ELb0ELb0ELb1ELb1ELb1ELb1ELb1EEENS1_21CollectiveEpilogueFwdINS6_IJS8_SA_S9_EEENS6_IJNS7_ILi1EEESI_SI_EEESC_SE_Li128ELb1ELb1ELb1ELb0EEENS1_36VarlenDynamicPersistentTileSchedulerILi128ELi80ELi128ELi128ELb1ELb1ELb0ELb1ELb1ELb1EEEEEEEEEvNT_6ParamsE:
	.zero		1608


//--------------------- SYMBOLS --------------------------

	.type		.nv.reservedSmem.offset0,@object
	.size		.nv.reservedSmem.offset0,0x4
